//
// Generated by NVIDIA NVVM Compiler
//
// Compiler Build ID: CL-36424714
// Cuda compilation tools, release 13.0, V13.0.88
// Based on NVVM 20.0.0
//

.version 9.0
.target sm_100
.address_size 64

	// .globl	_Z6matmuliiiPKfS0_Pf

.visible .entry _Z6matmuliiiPKfS0_Pf(
	.param .u32 _Z6matmuliiiPKfS0_Pf_param_0,
	.param .u32 _Z6matmuliiiPKfS0_Pf_param_1,
	.param .u32 _Z6matmuliiiPKfS0_Pf_param_2,
	.param .u64 .ptr .align 1 _Z6matmuliiiPKfS0_Pf_param_3,
	.param .u64 .ptr .align 1 _Z6matmuliiiPKfS0_Pf_param_4,
	.param .u64 .ptr .align 1 _Z6matmuliiiPKfS0_Pf_param_5
)
{
	.reg .pred 	%p<13>;
	.reg .b32 	%r<94>;
	.reg .b32 	%f<68>;
	.reg .b64 	%rd<69>;

	ld.param.u32 	%r46, [_Z6matmuliiiPKfS0_Pf_param_0];
	ld.param.u32 	%r44, [_Z6matmuliiiPKfS0_Pf_param_1];
	ld.param.u32 	%r47, [_Z6matmuliiiPKfS0_Pf_param_2];
	ld.param.u64 	%rd4, [_Z6matmuliiiPKfS0_Pf_param_3];
	ld.param.u64 	%rd5, [_Z6matmuliiiPKfS0_Pf_param_4];
	ld.param.u64 	%rd3, [_Z6matmuliiiPKfS0_Pf_param_5];
	cvta.to.global.u64 	%rd1, %rd5;
	cvta.to.global.u64 	%rd2, %rd4;
	mov.u32 	%r48, %ctaid.x;
	mov.u32 	%r49, %ntid.x;
	mov.u32 	%r50, %tid.x;
	mad.lo.s32 	%r1, %r48, %r49, %r50;
	mov.u32 	%r51, %ctaid.y;
	mov.u32 	%r52, %ntid.y;
	mul.lo.s32 	%r2, %r51, %r52;
	mov.u32 	%r3, %tid.y;
	add.s32 	%r53, %r2, %r3;
	setp.ge.u32 	%p1, %r1, %r46;
	setp.ge.u32 	%p2, %r53, %r47;
	or.pred  	%p3, %p1, %p2;
	@%p3 bra 	$L__BB0_14;
	setp.lt.s32 	%p4, %r44, 1;
	mov.f32 	%f67, 0f00000000;
	@%p4 bra 	$L__BB0_13;
	mul.lo.s32 	%r5, %r44, %r1;
	and.b32  	%r6, %r44, 7;
	setp.lt.u32 	%p5, %r44, 8;
	mov.f32 	%f67, 0f00000000;
	mov.b32 	%r92, 0;
	@%p5 bra 	$L__BB0_5;
	and.b32  	%r92, %r44, 2147483640;
	neg.s32 	%r90, %r92;
	add.s32 	%r55, %r3, %r47;
	add.s32 	%r89, %r55, %r2;
	shl.b32 	%r10, %r47, 3;
	shl.b32 	%r56, %r47, 1;
	add.s32 	%r88, %r53, %r56;
	mad.lo.s32 	%r87, %r47, 3, %r53;
	shl.b32 	%r57, %r47, 2;
	add.s32 	%r86, %r53, %r57;
	mad.lo.s32 	%r85, %r47, 5, %r53;
	mad.lo.s32 	%r84, %r47, 6, %r53;
	mad.lo.s32 	%r83, %r47, 7, %r53;
	add.s32 	%r81, %r5, 3;
	mov.f32 	%f67, 0f00000000;
	mov.u32 	%r82, %r53;
$L__BB0_4:
	.pragma "nounroll";
	add.s32 	%r58, %r81, -3;
	mul.wide.u32 	%rd6, %r58, 4;
	add.s64 	%rd7, %rd2, %rd6;
	ld.global.f32 	%f17, [%rd7];
	mul.wide.u32 	%rd8, %r82, 4;
	add.s64 	%rd9, %rd1, %rd8;
	ld.global.f32 	%f18, [%rd9];
	fma.rn.f32 	%f19, %f17, %f18, %f67;
	add.s32 	%r59, %r81, -2;
	mul.wide.u32 	%rd10, %r59, 4;
	add.s64 	%rd11, %rd2, %rd10;
	ld.global.f32 	%f20, [%rd11];
	mul.wide.u32 	%rd12, %r89, 4;
	add.s64 	%rd13, %rd1, %rd12;
	ld.global.f32 	%f21, [%rd13];
	fma.rn.f32 	%f22, %f20, %f21, %f19;
	add.s32 	%r60, %r81, -1;
	mul.wide.u32 	%rd14, %r60, 4;
	add.s64 	%rd15, %rd2, %rd14;
	ld.global.f32 	%f23, [%rd15];
	mul.wide.u32 	%rd16, %r88, 4;
	add.s64 	%rd17, %rd1, %rd16;
	ld.global.f32 	%f24, [%rd17];
	fma.rn.f32 	%f25, %f23, %f24, %f22;
	add.s32 	%r61, %r81, 4;
	mul.wide.u32 	%rd18, %r81, 4;
	add.s64 	%rd19, %rd2, %rd18;
	ld.global.f32 	%f26, [%rd19];
	mul.wide.u32 	%rd20, %r87, 4;
	add.s64 	%rd21, %rd1, %rd20;
	ld.global.f32 	%f27, [%rd21];
	fma.rn.f32 	%f28, %f26, %f27, %f25;
	add.s32 	%r62, %r81, 1;
	mul.wide.u32 	%rd22, %r62, 4;
	add.s64 	%rd23, %rd2, %rd22;
	ld.global.f32 	%f29, [%rd23];
	mul.wide.u32 	%rd24, %r86, 4;
	add.s64 	%rd25, %rd1, %rd24;
	ld.global.f32 	%f30, [%rd25];
	fma.rn.f32 	%f31, %f29, %f30, %f28;
	add.s32 	%r63, %r81, 2;
	mul.wide.u32 	%rd26, %r63, 4;
	add.s64 	%rd27, %rd2, %rd26;
	ld.global.f32 	%f32, [%rd27];
	mul.wide.u32 	%rd28, %r85, 4;
	add.s64 	%rd29, %rd1, %rd28;
	ld.global.f32 	%f33, [%rd29];
	fma.rn.f32 	%f34, %f32, %f33, %f31;
	add.s32 	%r64, %r81, 3;
	mul.wide.u32 	%rd30, %r64, 4;
	add.s64 	%rd31, %rd2, %rd30;
	ld.global.f32 	%f35, [%rd31];
	mul.wide.u32 	%rd32, %r84, 4;
	add.s64 	%rd33, %rd1, %rd32;
	ld.global.f32 	%f36, [%rd33];
	fma.rn.f32 	%f37, %f35, %f36, %f34;
	mul.wide.u32 	%rd34, %r61, 4;
	add.s64 	%rd35, %rd2, %rd34;
	ld.global.f32 	%f38, [%rd35];
	mul.wide.u32 	%rd36, %r83, 4;
	add.s64 	%rd37, %rd1, %rd36;
	ld.global.f32 	%f39, [%rd37];
	fma.rn.f32 	%f67, %f38, %f39, %f37;
	add.s32 	%r90, %r90, 8;
	add.s32 	%r89, %r89, %r10;
	add.s32 	%r88, %r88, %r10;
	add.s32 	%r87, %r87, %r10;
	add.s32 	%r86, %r86, %r10;
	add.s32 	%r85, %r85, %r10;
	add.s32 	%r84, %r84, %r10;
	add.s32 	%r83, %r83, %r10;
	add.s32 	%r82, %r82, %r10;
	add.s32 	%r81, %r81, 8;
	setp.ne.s32 	%p6, %r90, 0;
	@%p6 bra 	$L__BB0_4;
$L__BB0_5:
	setp.eq.s32 	%p7, %r6, 0;
	@%p7 bra 	$L__BB0_13;
	and.b32  	%r39, %r44, 3;
	setp.lt.u32 	%p8, %r6, 4;
	@%p8 bra 	$L__BB0_8;
	add.s32 	%r65, %r92, %r5;
	mul.wide.u32 	%rd38, %r65, 4;
	add.s64 	%rd39, %rd2, %rd38;
	ld.global.f32 	%f41, [%rd39];
	mad.lo.s32 	%r66, %r92, %r47, %r53;
	mul.wide.u32 	%rd40, %r66, 4;
	add.s64 	%rd41, %rd1, %rd40;
	ld.global.f32 	%f42, [%rd41];
	fma.rn.f32 	%f43, %f41, %f42, %f67;
	add.s32 	%r67, %r65, 1;
	mul.wide.u32 	%rd42, %r67, 4;
	add.s64 	%rd43, %rd2, %rd42;
	ld.global.f32 	%f44, [%rd43];
	add.s32 	%r68, %r66, %r47;
	mul.wide.u32 	%rd44, %r68, 4;
	add.s64 	%rd45, %rd1, %rd44;
	ld.global.f32 	%f45, [%rd45];
	fma.rn.f32 	%f46, %f44, %f45, %f43;
	add.s32 	%r69, %r65, 2;
	mul.wide.u32 	%rd46, %r69, 4;
	add.s64 	%rd47, %rd2, %rd46;
	ld.global.f32 	%f47, [%rd47];
	add.s32 	%r70, %r68, %r47;
	mul.wide.u32 	%rd48, %r70, 4;
	add.s64 	%rd49, %rd1, %rd48;
	ld.global.f32 	%f48, [%rd49];
	fma.rn.f32 	%f49, %f47, %f48, %f46;
	add.s32 	%r71, %r65, 3;
	mul.wide.u32 	%rd50, %r71, 4;
	add.s64 	%rd51, %rd2, %rd50;
	ld.global.f32 	%f50, [%rd51];
	add.s32 	%r72, %r70, %r47;
	mul.wide.u32 	%rd52, %r72, 4;
	add.s64 	%rd53, %rd1, %rd52;
	ld.global.f32 	%f51, [%rd53];
	fma.rn.f32 	%f67, %f50, %f51, %f49;
	add.s32 	%r92, %r92, 4;
$L__BB0_8:
	setp.eq.s32 	%p9, %r39, 0;
	@%p9 bra 	$L__BB0_13;
	setp.eq.s32 	%p10, %r39, 1;
	@%p10 bra 	$L__BB0_11;
	add.s32 	%r73, %r92, %r5;
	mul.wide.u32 	%rd54, %r73, 4;
	add.s64 	%rd55, %rd2, %rd54;
	ld.global.f32 	%f53, [%rd55];
	mad.lo.s32 	%r74, %r92, %r47, %r53;
	mul.wide.u32 	%rd56, %r74, 4;
	add.s64 	%rd57, %rd1, %rd56;
	ld.global.f32 	%f54, [%rd57];
	fma.rn.f32 	%f55, %f53, %f54, %f67;
	add.s32 	%r75, %r73, 1;
	mul.wide.u32 	%rd58, %r75, 4;
	add.s64 	%rd59, %rd2, %rd58;
	ld.global.f32 	%f56, [%rd59];
	add.s32 	%r76, %r74, %r47;
	mul.wide.u32 	%rd60, %r76, 4;
	add.s64 	%rd61, %rd1, %rd60;
	ld.global.f32 	%f57, [%rd61];
	fma.rn.f32 	%f67, %f56, %f57, %f55;
	add.s32 	%r92, %r92, 2;
$L__BB0_11:
	and.b32  	%r77, %r44, 1;
	setp.eq.b32 	%p11, %r77, 1;
	not.pred 	%p12, %p11;
	@%p12 bra 	$L__BB0_13;
	add.s32 	%r78, %r92, %r5;
	mul.wide.u32 	%rd62, %r78, 4;
	add.s64 	%rd63, %rd2, %rd62;
	ld.global.f32 	%f58, [%rd63];
	mad.lo.s32 	%r79, %r92, %r47, %r53;
	mul.wide.u32 	%rd64, %r79, 4;
	add.s64 	%rd65, %rd1, %rd64;
	ld.global.f32 	%f59, [%rd65];
	fma.rn.f32 	%f67, %f58, %f59, %f67;
$L__BB0_13:
	mad.lo.s32 	%r80, %r47, %r1, %r53;
	cvta.to.global.u64 	%rd66, %rd3;
	mul.wide.u32 	%rd67, %r80, 4;
	add.s64 	%rd68, %rd66, %rd67;
	st.global.f32 	[%rd68], %f67;
$L__BB0_14:
	ret;

}
	// .globl	_Z11sgemm_naiveiiifPKfS0_fPf
.visible .entry _Z11sgemm_naiveiiifPKfS0_fPf(
	.param .u32 _Z11sgemm_naiveiiifPKfS0_fPf_param_0,
	.param .u32 _Z11sgemm_naiveiiifPKfS0_fPf_param_1,
	.param .u32 _Z11sgemm_naiveiiifPKfS0_fPf_param_2,
	.param .f32 _Z11sgemm_naiveiiifPKfS0_fPf_param_3,
	.param .u64 .ptr .align 1 _Z11sgemm_naiveiiifPKfS0_fPf_param_4,
	.param .u64 .ptr .align 1 _Z11sgemm_naiveiiifPKfS0_fPf_param_5,
	.param .f32 _Z11sgemm_naiveiiifPKfS0_fPf_param_6,
	.param .u64 .ptr .align 1 _Z11sgemm_naiveiiifPKfS0_fPf_param_7
)
{
	.reg .pred 	%p<13>;
	.reg .b32 	%r<94>;
	.reg .b32 	%f<73>;
	.reg .b64 	%rd<70>;

	ld.param.u32 	%r46, [_Z11sgemm_naiveiiifPKfS0_fPf_param_0];
	ld.param.u32 	%r44, [_Z11sgemm_naiveiiifPKfS0_fPf_param_1];
	ld.param.u32 	%r47, [_Z11sgemm_naiveiiifPKfS0_fPf_param_2];
	ld.param.f32 	%f13, [_Z11sgemm_naiveiiifPKfS0_fPf_param_3];
	ld.param.u64 	%rd4, [_Z11sgemm_naiveiiifPKfS0_fPf_param_4];
	ld.param.u64 	%rd5, [_Z11sgemm_naiveiiifPKfS0_fPf_param_5];
	ld.param.f32 	%f14, [_Z11sgemm_naiveiiifPKfS0_fPf_param_6];
	cvta.to.global.u64 	%rd1, %rd5;
	cvta.to.global.u64 	%rd2, %rd4;
	mov.u32 	%r48, %ctaid.x;
	mov.u32 	%r49, %ntid.x;
	mov.u32 	%r50, %tid.x;
	mad.lo.s32 	%r1, %r48, %r49, %r50;
	mov.u32 	%r51, %ctaid.y;
	mov.u32 	%r52, %ntid.y;
	mul.lo.s32 	%r2, %r51, %r52;
	mov.u32 	%r3, %tid.y;
	add.s32 	%r53, %r2, %r3;
	setp.ge.u32 	%p1, %r1, %r46;
	setp.ge.u32 	%p2, %r53, %r47;
	or.pred  	%p3, %p1, %p2;
	@%p3 bra 	$L__BB1_14;
	setp.lt.s32 	%p4, %r44, 1;
	mov.f32 	%f72, 0f00000000;
	@%p4 bra 	$L__BB1_13;
	mul.lo.s32 	%r5, %r44, %r1;
	and.b32  	%r6, %r44, 7;
	setp.lt.u32 	%p5, %r44, 8;
	mov.f32 	%f72, 0f00000000;
	mov.b32 	%r92, 0;
	@%p5 bra 	$L__BB1_5;
	and.b32  	%r92, %r44, 2147483640;
	neg.s32 	%r90, %r92;
	add.s32 	%r55, %r3, %r47;
	add.s32 	%r89, %r55, %r2;
	shl.b32 	%r10, %r47, 3;
	shl.b32 	%r56, %r47, 1;
	add.s32 	%r88, %r53, %r56;
	mad.lo.s32 	%r87, %r47, 3, %r53;
	shl.b32 	%r57, %r47, 2;
	add.s32 	%r86, %r53, %r57;
	mad.lo.s32 	%r85, %r47, 5, %r53;
	mad.lo.s32 	%r84, %r47, 6, %r53;
	mad.lo.s32 	%r83, %r47, 7, %r53;
	add.s32 	%r81, %r5, 3;
	mov.f32 	%f72, 0f00000000;
	mov.u32 	%r82, %r53;
$L__BB1_4:
	.pragma "nounroll";
	add.s32 	%r58, %r81, -3;
	mul.wide.u32 	%rd6, %r58, 4;
	add.s64 	%rd7, %rd2, %rd6;
	ld.global.f32 	%f19, [%rd7];
	mul.wide.u32 	%rd8, %r82, 4;
	add.s64 	%rd9, %rd1, %rd8;
	ld.global.f32 	%f20, [%rd9];
	fma.rn.f32 	%f21, %f19, %f20, %f72;
	add.s32 	%r59, %r81, -2;
	mul.wide.u32 	%rd10, %r59, 4;
	add.s64 	%rd11, %rd2, %rd10;
	ld.global.f32 	%f22, [%rd11];
	mul.wide.u32 	%rd12, %r89, 4;
	add.s64 	%rd13, %rd1, %rd12;
	ld.global.f32 	%f23, [%rd13];
	fma.rn.f32 	%f24, %f22, %f23, %f21;
	add.s32 	%r60, %r81, -1;
	mul.wide.u32 	%rd14, %r60, 4;
	add.s64 	%rd15, %rd2, %rd14;
	ld.global.f32 	%f25, [%rd15];
	mul.wide.u32 	%rd16, %r88, 4;
	add.s64 	%rd17, %rd1, %rd16;
	ld.global.f32 	%f26, [%rd17];
	fma.rn.f32 	%f27, %f25, %f26, %f24;
	add.s32 	%r61, %r81, 4;
	mul.wide.u32 	%rd18, %r81, 4;
	add.s64 	%rd19, %rd2, %rd18;
	ld.global.f32 	%f28, [%rd19];
	mul.wide.u32 	%rd20, %r87, 4;
	add.s64 	%rd21, %rd1, %rd20;
	ld.global.f32 	%f29, [%rd21];
	fma.rn.f32 	%f30, %f28, %f29, %f27;
	add.s32 	%r62, %r81, 1;
	mul.wide.u32 	%rd22, %r62, 4;
	add.s64 	%rd23, %rd2, %rd22;
	ld.global.f32 	%f31, [%rd23];
	mul.wide.u32 	%rd24, %r86, 4;
	add.s64 	%rd25, %rd1, %rd24;
	ld.global.f32 	%f32, [%rd25];
	fma.rn.f32 	%f33, %f31, %f32, %f30;
	add.s32 	%r63, %r81, 2;
	mul.wide.u32 	%rd26, %r63, 4;
	add.s64 	%rd27, %rd2, %rd26;
	ld.global.f32 	%f34, [%rd27];
	mul.wide.u32 	%rd28, %r85, 4;
	add.s64 	%rd29, %rd1, %rd28;
	ld.global.f32 	%f35, [%rd29];
	fma.rn.f32 	%f36, %f34, %f35, %f33;
	add.s32 	%r64, %r81, 3;
	mul.wide.u32 	%rd30, %r64, 4;
	add.s64 	%rd31, %rd2, %rd30;
	ld.global.f32 	%f37, [%rd31];
	mul.wide.u32 	%rd32, %r84, 4;
	add.s64 	%rd33, %rd1, %rd32;
	ld.global.f32 	%f38, [%rd33];
	fma.rn.f32 	%f39, %f37, %f38, %f36;
	mul.wide.u32 	%rd34, %r61, 4;
	add.s64 	%rd35, %rd2, %rd34;
	ld.global.f32 	%f40, [%rd35];
	mul.wide.u32 	%rd36, %r83, 4;
	add.s64 	%rd37, %rd1, %rd36;
	ld.global.f32 	%f41, [%rd37];
	fma.rn.f32 	%f72, %f40, %f41, %f39;
	add.s32 	%r90, %r90, 8;
	add.s32 	%r89, %r89, %r10;
	add.s32 	%r88, %r88, %r10;
	add.s32 	%r87, %r87, %r10;
	add.s32 	%r86, %r86, %r10;
	add.s32 	%r85, %r85, %r10;
	add.s32 	%r84, %r84, %r10;
	add.s32 	%r83, %r83, %r10;
	add.s32 	%r82, %r82, %r10;
	add.s32 	%r81, %r81, 8;
	setp.ne.s32 	%p6, %r90, 0;
	@%p6 bra 	$L__BB1_4;
$L__BB1_5:
	setp.eq.s32 	%p7, %r6, 0;
	@%p7 bra 	$L__BB1_13;
	and.b32  	%r39, %r44, 3;
	setp.lt.u32 	%p8, %r6, 4;
	@%p8 bra 	$L__BB1_8;
	add.s32 	%r65, %r92, %r5;
	mul.wide.u32 	%rd38, %r65, 4;
	add.s64 	%rd39, %rd2, %rd38;
	ld.global.f32 	%f43, [%rd39];
	mad.lo.s32 	%r66, %r92, %r47, %r53;
	mul.wide.u32 	%rd40, %r66, 4;
	add.s64 	%rd41, %rd1, %rd40;
	ld.global.f32 	%f44, [%rd41];
	fma.rn.f32 	%f45, %f43, %f44, %f72;
	add.s32 	%r67, %r65, 1;
	mul.wide.u32 	%rd42, %r67, 4;
	add.s64 	%rd43, %rd2, %rd42;
	ld.global.f32 	%f46, [%rd43];
	add.s32 	%r68, %r66, %r47;
	mul.wide.u32 	%rd44, %r68, 4;
	add.s64 	%rd45, %rd1, %rd44;
	ld.global.f32 	%f47, [%rd45];
	fma.rn.f32 	%f48, %f46, %f47, %f45;
	add.s32 	%r69, %r65, 2;
	mul.wide.u32 	%rd46, %r69, 4;
	add.s64 	%rd47, %rd2, %rd46;
	ld.global.f32 	%f49, [%rd47];
	add.s32 	%r70, %r68, %r47;
	mul.wide.u32 	%rd48, %r70, 4;
	add.s64 	%rd49, %rd1, %rd48;
	ld.global.f32 	%f50, [%rd49];
	fma.rn.f32 	%f51, %f49, %f50, %f48;
	add.s32 	%r71, %r65, 3;
	mul.wide.u32 	%rd50, %r71, 4;
	add.s64 	%rd51, %rd2, %rd50;
	ld.global.f32 	%f52, [%rd51];
	add.s32 	%r72, %r70, %r47;
	mul.wide.u32 	%rd52, %r72, 4;
	add.s64 	%rd53, %rd1, %rd52;
	ld.global.f32 	%f53, [%rd53];
	fma.rn.f32 	%f72, %f52, %f53, %f51;
	add.s32 	%r92, %r92, 4;
$L__BB1_8:
	setp.eq.s32 	%p9, %r39, 0;
	@%p9 bra 	$L__BB1_13;
	setp.eq.s32 	%p10, %r39, 1;
	@%p10 bra 	$L__BB1_11;
	add.s32 	%r73, %r92, %r5;
	mul.wide.u32 	%rd54, %r73, 4;
	add.s64 	%rd55, %rd2, %rd54;
	ld.global.f32 	%f55, [%rd55];
	mad.lo.s32 	%r74, %r92, %r47, %r53;
	mul.wide.u32 	%rd56, %r74, 4;
	add.s64 	%rd57, %rd1, %rd56;
	ld.global.f32 	%f56, [%rd57];
	fma.rn.f32 	%f57, %f55, %f56, %f72;
	add.s32 	%r75, %r73, 1;
	mul.wide.u32 	%rd58, %r75, 4;
	add.s64 	%rd59, %rd2, %rd58;
	ld.global.f32 	%f58, [%rd59];
	add.s32 	%r76, %r74, %r47;
	mul.wide.u32 	%rd60, %r76, 4;
	add.s64 	%rd61, %rd1, %rd60;
	ld.global.f32 	%f59, [%rd61];
	fma.rn.f32 	%f72, %f58, %f59, %f57;
	add.s32 	%r92, %r92, 2;
$L__BB1_11:
	and.b32  	%r77, %r44, 1;
	setp.eq.b32 	%p11, %r77, 1;
	not.pred 	%p12, %p11;
	@%p12 bra 	$L__BB1_13;
	add.s32 	%r78, %r92, %r5;
	mul.wide.u32 	%rd62, %r78, 4;
	add.s64 	%rd63, %rd2, %rd62;
	ld.global.f32 	%f60, [%rd63];
	mad.lo.s32 	%r79, %r92, %r47, %r53;
	mul.wide.u32 	%rd64, %r79, 4;
	add.s64 	%rd65, %rd1, %rd64;
	ld.global.f32 	%f61, [%rd65];
	fma.rn.f32 	%f72, %f60, %f61, %f72;
$L__BB1_13:
	ld.param.u64 	%rd69, [_Z11sgemm_naiveiiifPKfS0_fPf_param_7];
	mad.lo.s32 	%r80, %r47, %r1, %r53;
	cvta.to.global.u64 	%rd66, %rd69;
	mul.wide.u32 	%rd67, %r80, 4;
	add.s64 	%rd68, %rd66, %rd67;
	ld.global.f32 	%f62, [%rd68];
	mul.f32 	%f63, %f14, %f62;
	fma.rn.f32 	%f64, %f13, %f72, %f63;
	st.global.f32 	[%rd68], %f64;
$L__BB1_14:
	ret;

}
	// .globl	_Z27sgemm_global_mem_coalescingILj32EEviiifPKfS1_fPf
.visible .entry _Z27sgemm_global_mem_coalescingILj32EEviiifPKfS1_fPf(
	.param .u32 _Z27sgemm_global_mem_coalescingILj32EEviiifPKfS1_fPf_param_0,
	.param .u32 _Z27sgemm_global_mem_coalescingILj32EEviiifPKfS1_fPf_param_1,
	.param .u32 _Z27sgemm_global_mem_coalescingILj32EEviiifPKfS1_fPf_param_2,
	.param .f32 _Z27sgemm_global_mem_coalescingILj32EEviiifPKfS1_fPf_param_3,
	.param .u64 .ptr .align 1 _Z27sgemm_global_mem_coalescingILj32EEviiifPKfS1_fPf_param_4,
	.param .u64 .ptr .align 1 _Z27sgemm_global_mem_coalescingILj32EEviiifPKfS1_fPf_param_5,
	.param .f32 _Z27sgemm_global_mem_coalescingILj32EEviiifPKfS1_fPf_param_6,
	.param .u64 .ptr .align 1 _Z27sgemm_global_mem_coalescingILj32EEviiifPKfS1_fPf_param_7
)
{
	.reg .pred 	%p<13>;
	.reg .b32 	%r<100>;
	.reg .b32 	%f<73>;
	.reg .b64 	%rd<70>;

	ld.param.u32 	%r46, [_Z27sgemm_global_mem_coalescingILj32EEviiifPKfS1_fPf_param_0];
	ld.param.u32 	%r44, [_Z27sgemm_global_mem_coalescingILj32EEviiifPKfS1_fPf_param_1];
	ld.param.u32 	%r47, [_Z27sgemm_global_mem_coalescingILj32EEviiifPKfS1_fPf_param_2];
	ld.param.f32 	%f13, [_Z27sgemm_global_mem_coalescingILj32EEviiifPKfS1_fPf_param_3];
	ld.param.u64 	%rd4, [_Z27sgemm_global_mem_coalescingILj32EEviiifPKfS1_fPf_param_4];
	ld.param.u64 	%rd5, [_Z27sgemm_global_mem_coalescingILj32EEviiifPKfS1_fPf_param_5];
	ld.param.f32 	%f14, [_Z27sgemm_global_mem_coalescingILj32EEviiifPKfS1_fPf_param_6];
	cvta.to.global.u64 	%rd1, %rd5;
	cvta.to.global.u64 	%rd2, %rd4;
	mov.u32 	%r48, %ctaid.x;
	shl.b32 	%r49, %r48, 5;
	mov.u32 	%r50, %tid.x;
	shr.u32 	%r51, %r50, 5;
	or.b32  	%r1, %r49, %r51;
	mov.u32 	%r52, %ctaid.y;
	shl.b32 	%r2, %r52, 5;
	and.b32  	%r3, %r50, 31;
	or.b32  	%r53, %r2, %r3;
	setp.ge.u32 	%p1, %r1, %r46;
	setp.ge.u32 	%p2, %r53, %r47;
	or.pred  	%p3, %p1, %p2;
	@%p3 bra 	$L__BB2_14;
	setp.lt.s32 	%p4, %r44, 1;
	mov.f32 	%f72, 0f00000000;
	@%p4 bra 	$L__BB2_13;
	mul.lo.s32 	%r5, %r44, %r1;
	and.b32  	%r6, %r44, 7;
	setp.lt.u32 	%p5, %r44, 8;
	mov.f32 	%f72, 0f00000000;
	mov.b32 	%r98, 0;
	@%p5 bra 	$L__BB2_5;
	and.b32  	%r98, %r44, 2147483640;
	neg.s32 	%r96, %r98;
	add.s32 	%r55, %r47, %r2;
	add.s32 	%r95, %r55, %r3;
	shl.b32 	%r10, %r47, 3;
	shl.b32 	%r56, %r47, 1;
	add.s32 	%r57, %r2, %r56;
	add.s32 	%r94, %r57, %r3;
	mad.lo.s32 	%r58, %r47, 3, %r2;
	add.s32 	%r93, %r58, %r3;
	shl.b32 	%r59, %r47, 2;
	add.s32 	%r60, %r2, %r59;
	add.s32 	%r92, %r60, %r3;
	mad.lo.s32 	%r61, %r47, 5, %r2;
	add.s32 	%r91, %r61, %r3;
	mad.lo.s32 	%r62, %r47, 6, %r2;
	add.s32 	%r90, %r62, %r3;
	mad.lo.s32 	%r63, %r47, 7, %r2;
	add.s32 	%r89, %r63, %r3;
	add.s32 	%r87, %r5, 3;
	mov.f32 	%f72, 0f00000000;
	mov.u32 	%r88, %r53;
$L__BB2_4:
	.pragma "nounroll";
	add.s32 	%r64, %r87, -3;
	mul.wide.u32 	%rd6, %r64, 4;
	add.s64 	%rd7, %rd2, %rd6;
	ld.global.f32 	%f19, [%rd7];
	mul.wide.u32 	%rd8, %r88, 4;
	add.s64 	%rd9, %rd1, %rd8;
	ld.global.f32 	%f20, [%rd9];
	fma.rn.f32 	%f21, %f19, %f20, %f72;
	add.s32 	%r65, %r87, -2;
	mul.wide.u32 	%rd10, %r65, 4;
	add.s64 	%rd11, %rd2, %rd10;
	ld.global.f32 	%f22, [%rd11];
	mul.wide.u32 	%rd12, %r95, 4;
	add.s64 	%rd13, %rd1, %rd12;
	ld.global.f32 	%f23, [%rd13];
	fma.rn.f32 	%f24, %f22, %f23, %f21;
	add.s32 	%r66, %r87, -1;
	mul.wide.u32 	%rd14, %r66, 4;
	add.s64 	%rd15, %rd2, %rd14;
	ld.global.f32 	%f25, [%rd15];
	mul.wide.u32 	%rd16, %r94, 4;
	add.s64 	%rd17, %rd1, %rd16;
	ld.global.f32 	%f26, [%rd17];
	fma.rn.f32 	%f27, %f25, %f26, %f24;
	add.s32 	%r67, %r87, 4;
	mul.wide.u32 	%rd18, %r87, 4;
	add.s64 	%rd19, %rd2, %rd18;
	ld.global.f32 	%f28, [%rd19];
	mul.wide.u32 	%rd20, %r93, 4;
	add.s64 	%rd21, %rd1, %rd20;
	ld.global.f32 	%f29, [%rd21];
	fma.rn.f32 	%f30, %f28, %f29, %f27;
	add.s32 	%r68, %r87, 1;
	mul.wide.u32 	%rd22, %r68, 4;
	add.s64 	%rd23, %rd2, %rd22;
	ld.global.f32 	%f31, [%rd23];
	mul.wide.u32 	%rd24, %r92, 4;
	add.s64 	%rd25, %rd1, %rd24;
	ld.global.f32 	%f32, [%rd25];
	fma.rn.f32 	%f33, %f31, %f32, %f30;
	add.s32 	%r69, %r87, 2;
	mul.wide.u32 	%rd26, %r69, 4;
	add.s64 	%rd27, %rd2, %rd26;
	ld.global.f32 	%f34, [%rd27];
	mul.wide.u32 	%rd28, %r91, 4;
	add.s64 	%rd29, %rd1, %rd28;
	ld.global.f32 	%f35, [%rd29];
	fma.rn.f32 	%f36, %f34, %f35, %f33;
	add.s32 	%r70, %r87, 3;
	mul.wide.u32 	%rd30, %r70, 4;
	add.s64 	%rd31, %rd2, %rd30;
	ld.global.f32 	%f37, [%rd31];
	mul.wide.u32 	%rd32, %r90, 4;
	add.s64 	%rd33, %rd1, %rd32;
	ld.global.f32 	%f38, [%rd33];
	fma.rn.f32 	%f39, %f37, %f38, %f36;
	mul.wide.u32 	%rd34, %r67, 4;
	add.s64 	%rd35, %rd2, %rd34;
	ld.global.f32 	%f40, [%rd35];
	mul.wide.u32 	%rd36, %r89, 4;
	add.s64 	%rd37, %rd1, %rd36;
	ld.global.f32 	%f41, [%rd37];
	fma.rn.f32 	%f72, %f40, %f41, %f39;
	add.s32 	%r96, %r96, 8;
	add.s32 	%r95, %r95, %r10;
	add.s32 	%r94, %r94, %r10;
	add.s32 	%r93, %r93, %r10;
	add.s32 	%r92, %r92, %r10;
	add.s32 	%r91, %r91, %r10;
	add.s32 	%r90, %r90, %r10;
	add.s32 	%r89, %r89, %r10;
	add.s32 	%r88, %r88, %r10;
	add.s32 	%r87, %r87, 8;
	setp.ne.s32 	%p6, %r96, 0;
	@%p6 bra 	$L__BB2_4;
$L__BB2_5:
	setp.eq.s32 	%p7, %r6, 0;
	@%p7 bra 	$L__BB2_13;
	and.b32  	%r39, %r44, 3;
	setp.lt.u32 	%p8, %r6, 4;
	@%p8 bra 	$L__BB2_8;
	add.s32 	%r71, %r98, %r5;
	mul.wide.u32 	%rd38, %r71, 4;
	add.s64 	%rd39, %rd2, %rd38;
	ld.global.f32 	%f43, [%rd39];
	mad.lo.s32 	%r72, %r98, %r47, %r53;
	mul.wide.u32 	%rd40, %r72, 4;
	add.s64 	%rd41, %rd1, %rd40;
	ld.global.f32 	%f44, [%rd41];
	fma.rn.f32 	%f45, %f43, %f44, %f72;
	add.s32 	%r73, %r71, 1;
	mul.wide.u32 	%rd42, %r73, 4;
	add.s64 	%rd43, %rd2, %rd42;
	ld.global.f32 	%f46, [%rd43];
	add.s32 	%r74, %r72, %r47;
	mul.wide.u32 	%rd44, %r74, 4;
	add.s64 	%rd45, %rd1, %rd44;
	ld.global.f32 	%f47, [%rd45];
	fma.rn.f32 	%f48, %f46, %f47, %f45;
	add.s32 	%r75, %r71, 2;
	mul.wide.u32 	%rd46, %r75, 4;
	add.s64 	%rd47, %rd2, %rd46;
	ld.global.f32 	%f49, [%rd47];
	add.s32 	%r76, %r74, %r47;
	mul.wide.u32 	%rd48, %r76, 4;
	add.s64 	%rd49, %rd1, %rd48;
	ld.global.f32 	%f50, [%rd49];
	fma.rn.f32 	%f51, %f49, %f50, %f48;
	add.s32 	%r77, %r71, 3;
	mul.wide.u32 	%rd50, %r77, 4;
	add.s64 	%rd51, %rd2, %rd50;
	ld.global.f32 	%f52, [%rd51];
	add.s32 	%r78, %r76, %r47;
	mul.wide.u32 	%rd52, %r78, 4;
	add.s64 	%rd53, %rd1, %rd52;
	ld.global.f32 	%f53, [%rd53];
	fma.rn.f32 	%f72, %f52, %f53, %f51;
	add.s32 	%r98, %r98, 4;
$L__BB2_8:
	setp.eq.s32 	%p9, %r39, 0;
	@%p9 bra 	$L__BB2_13;
	setp.eq.s32 	%p10, %r39, 1;
	@%p10 bra 	$L__BB2_11;
	add.s32 	%r79, %r98, %r5;
	mul.wide.u32 	%rd54, %r79, 4;
	add.s64 	%rd55, %rd2, %rd54;
	ld.global.f32 	%f55, [%rd55];
	mad.lo.s32 	%r80, %r98, %r47, %r53;
	mul.wide.u32 	%rd56, %r80, 4;
	add.s64 	%rd57, %rd1, %rd56;
	ld.global.f32 	%f56, [%rd57];
	fma.rn.f32 	%f57, %f55, %f56, %f72;
	add.s32 	%r81, %r79, 1;
	mul.wide.u32 	%rd58, %r81, 4;
	add.s64 	%rd59, %rd2, %rd58;
	ld.global.f32 	%f58, [%rd59];
	add.s32 	%r82, %r80, %r47;
	mul.wide.u32 	%rd60, %r82, 4;
	add.s64 	%rd61, %rd1, %rd60;
	ld.global.f32 	%f59, [%rd61];
	fma.rn.f32 	%f72, %f58, %f59, %f57;
	add.s32 	%r98, %r98, 2;
$L__BB2_11:
	and.b32  	%r83, %r44, 1;
	setp.eq.b32 	%p11, %r83, 1;
	not.pred 	%p12, %p11;
	@%p12 bra 	$L__BB2_13;
	add.s32 	%r84, %r98, %r5;
	mul.wide.u32 	%rd62, %r84, 4;
	add.s64 	%rd63, %rd2, %rd62;
	ld.global.f32 	%f60, [%rd63];
	mad.lo.s32 	%r85, %r98, %r47, %r53;
	mul.wide.u32 	%rd64, %r85, 4;
	add.s64 	%rd65, %rd1, %rd64;
	ld.global.f32 	%f61, [%rd65];
	fma.rn.f32 	%f72, %f60, %f61, %f72;
$L__BB2_13:
	ld.param.u64 	%rd69, [_Z27sgemm_global_mem_coalescingILj32EEviiifPKfS1_fPf_param_7];
	mad.lo.s32 	%r86, %r47, %r1, %r53;
	cvta.to.global.u64 	%rd66, %rd69;
	mul.wide.u32 	%rd67, %r86, 4;
	add.s64 	%rd68, %rd66, %rd67;
	ld.global.f32 	%f62, [%rd68];
	mul.f32 	%f63, %f14, %f62;
	fma.rn.f32 	%f64, %f13, %f72, %f63;
	st.global.f32 	[%rd68], %f64;
$L__BB2_14:
	ret;

}


// ===== COMPILED SASS (sm_100) =====

	.target	sm_100

	.elftype	@"ET_EXEC"


//--------------------- .note.nv.tkinfo           --------------------------
	.section	.note.nv.tkinfo,"",@"SHT_NOTE"
	.sectionflags	@"SHF_NOTE_NV_TKINFO"
	.tkinfo
        /*0018*/ 	.word	0x00000002
        /*0030*/ 	.string	""
        /*0030*/ 	.string	"ptxas"
        /*0030*/ 	.string	"Cuda compilation tools, release 13.0, V13.0.88"
        /*0030*/ 	.string	"Build cuda_13.0.r13.0/compiler.36424714_0"
        /*0030*/ 	.string	"-arch sm_100 -m 64 "



//--------------------- .note.nv.cuinfo           --------------------------
	.section	.note.nv.cuinfo,"",@"SHT_NOTE"
	.sectionflags	@"SHF_NOTE_NV_CUINFO"
        /*0018*/ 	.short	0x0002
        /*001a*/ 	.short	0x0064
        /*001c*/ 	.short	0x0082
	.zero		2


//--------------------- .nv.info                  --------------------------
	.section	.nv.info,"",@"SHT_CUDA_INFO"
	.align	4


	//----- nvinfo : EIATTR_REGCOUNT
	.align		4
        /*0000*/ 	.byte	0x04, 0x2f
        /*0002*/ 	.short	(.L_1 - .L_0)
	.align		4
.L_0:
        /*0004*/ 	.word	index@(_Z6matmuliiiPKfS0_Pf)
        /*0008*/ 	.word	0x00000020


	//----- nvinfo : EIATTR_FRAME_SIZE
	.align		4
.L_1:
        /*000c*/ 	.byte	0x04, 0x11
        /*000e*/ 	.short	(.L_3 - .L_2)
	.align		4
.L_2:
        /*0010*/ 	.word	index@(_Z6matmuliiiPKfS0_Pf)
        /*0014*/ 	.word	0x00000000


	//----- nvinfo : EIATTR_REGCOUNT
	.align		4
.L_3:
        /*0018*/ 	.byte	0x04, 0x2f
        /*001a*/ 	.short	(.L_5 - .L_4)
	.align		4
.L_4:
        /*001c*/ 	.word	index@(_Z11sgemm_naiveiiifPKfS0_fPf)
        /*0020*/ 	.word	0x00000020


	//----- nvinfo : EIATTR_FRAME_SIZE
	.align		4
.L_5:
        /*0024*/ 	.byte	0x04, 0x11
        /*0026*/ 	.short	(.L_7 - .L_6)
	.align		4
.L_6:
        /*0028*/ 	.word	index@(_Z11sgemm_naiveiiifPKfS0_fPf)
        /*002c*/ 	.word	0x00000000


	//----- nvinfo : EIATTR_REGCOUNT
	.align		4
.L_7:
        /*0030*/ 	.byte	0x04, 0x2f
        /*0032*/ 	.short	(.L_9 - .L_8)
	.align		4
.L_8:
        /*0034*/ 	.word	index@(_Z27sgemm_global_mem_coalescingILj32EEviiifPKfS1_fPf)
        /*0038*/ 	.word	0x00000020


	//----- nvinfo : EIATTR_FRAME_SIZE
	.align		4
.L_9:
        /*003c*/ 	.byte	0x04, 0x11
        /*003e*/ 	.short	(.L_11 - .L_10)
	.align		4
.L_10:
        /*0040*/ 	.word	index@(_Z27sgemm_global_mem_coalescingILj32EEviiifPKfS1_fPf)
        /*0044*/ 	.word	0x00000000


	//----- nvinfo : EIATTR_MIN_STACK_SIZE
	.align		4
.L_11:
        /*0048*/ 	.byte	0x04, 0x12
        /*004a*/ 	.short	(.L_13 - .L_12)
	.align		4
.L_12:
        /*004c*/ 	.word	index@(_Z27sgemm_global_mem_coalescingILj32EEviiifPKfS1_fPf)
        /*0050*/ 	.word	0x00000000


	//----- nvinfo : EIATTR_MIN_STACK_SIZE
	.align		4
.L_13:
        /*0054*/ 	.byte	0x04, 0x12
        /*0056*/ 	.short	(.L_15 - .L_14)
	.align		4
.L_14:
        /*0058*/ 	.word	index@(_Z11sgemm_naiveiiifPKfS0_fPf)
        /*005c*/ 	.word	0x00000000


	//----- nvinfo : EIATTR_MIN_STACK_SIZE
	.align		4
.L_15:
        /*0060*/ 	.byte	0x04, 0x12
        /*0062*/ 	.short	(.L_17 - .L_16)
	.align		4
.L_16:
        /*0064*/ 	.word	index@(_Z6matmuliiiPKfS0_Pf)
        /*0068*/ 	.word	0x00000000
.L_17:


//--------------------- .nv.compat                --------------------------
	.section	.nv.compat,"",@"SHT_CUDA_COMPAT_INFO"
	.align	4
        /*0000*/ 	.byte	0x02, 0x09, 0x00, 0x00, 0x02, 0x02, 0x01, 0x00, 0x02, 0x05, 0x05, 0x00, 0x03, 0x07, 0x01, 0x01
        /*0010*/ 	.byte	0x02, 0x03, 0x00, 0x00, 0x02, 0x06, 0x01, 0x00, 0x04, 0x0b, 0x08, 0x00, 0x09, 0x00, 0x00, 0x00
        /*0020*/ 	.byte	0x00, 0x00, 0x00, 0x00


//--------------------- .nv.info._Z27sgemm_global_mem_coalescingILj32EEviiifPKfS1_fPf --------------------------
	.section	.nv.info._Z27sgemm_global_mem_coalescingILj32EEviiifPKfS1_fPf,"",@"SHT_CUDA_INFO"
	.sectionflags	@""
	.align	4


	//----- nvinfo : EIATTR_CUDA_API_VERSION
	.align		4
        /*0000*/ 	.byte	0x04, 0x37
        /*0002*/ 	.short	(.L_19 - .L_18)
.L_18:
        /*0004*/ 	.word	0x00000082


	//----- nvinfo : EIATTR_KPARAM_INFO
	.align		4
.L_19:
        /*0008*/ 	.byte	0x04, 0x17
        /*000a*/ 	.short	(.L_21 - .L_20)
.L_20:
        /*000c*/ 	.word	0x00000000
        /*0010*/ 	.short	0x0007
        /*0012*/ 	.short	0x0028
        /*0014*/ 	.byte	0x00, 0xf5, 0x21, 0x00


	//----- nvinfo : EIATTR_KPARAM_INFO
	.align		4
.L_21:
        /*0018*/ 	.byte	0x04, 0x17
        /*001a*/ 	.short	(.L_23 - .L_22)
.L_22:
        /*001c*/ 	.word	0x00000000
        /*0020*/ 	.short	0x0006
        /*0022*/ 	.short	0x0020
        /*0024*/ 	.byte	0x00, 0xf0, 0x11, 0x00


	//----- nvinfo : EIATTR_KPARAM_INFO
	.align		4
.L_23:
        /*0028*/ 	.byte	0x04, 0x17
        /*002a*/ 	.short	(.L_25 - .L_24)
.L_24:
        /*002c*/ 	.word	0x00000000
        /*0030*/ 	.short	0x0005
        /*0032*/ 	.short	0x0018
        /*0034*/ 	.byte	0x00, 0xf5, 0x21, 0x00


	//----- nvinfo : EIATTR_KPARAM_INFO
	.align		4
.L_25:
        /*0038*/ 	.byte	0x04, 0x17
        /*003a*/ 	.short	(.L_27 - .L_26)
.L_26:
        /*003c*/ 	.word	0x00000000
        /*0040*/ 	.short	0x0004
        /*0042*/ 	.short	0x0010
        /*0044*/ 	.byte	0x00, 0xf5, 0x21, 0x00


	//----- nvinfo : EIATTR_KPARAM_INFO
	.align		4
.L_27:
        /*0048*/ 	.byte	0x04, 0x17
        /*004a*/ 	.short	(.L_29 - .L_28)
.L_28:
        /*004c*/ 	.word	0x00000000
        /*0050*/ 	.short	0x0003
        /*0052*/ 	.short	0x000c
        /*0054*/ 	.byte	0x00, 0xf0, 0x11, 0x00


	//----- nvinfo : EIATTR_KPARAM_INFO
	.align		4
.L_29:
        /*0058*/ 	.byte	0x04, 0x17
        /*005a*/ 	.short	(.L_31 - .L_30)
.L_30:
        /*005c*/ 	.word	0x00000000
        /*0060*/ 	.short	0x0002
        /*0062*/ 	.short	0x0008
        /*0064*/ 	.byte	0x00, 0xf0, 0x11, 0x00


	//----- nvinfo : EIATTR_KPARAM_INFO
	.align		4
.L_31:
        /*0068*/ 	.byte	0x04, 0x17
        /*006a*/ 	.short	(.L_33 - .L_32)
.L_32:
        /*006c*/ 	.word	0x00000000
        /*0070*/ 	.short	0x0001
        /*0072*/ 	.short	0x0004
        /*0074*/ 	.byte	0x00, 0xf0, 0x11, 0x00


	//----- nvinfo : EIATTR_KPARAM_INFO
	.align		4
.L_33:
        /*0078*/ 	.byte	0x04, 0x17
        /*007a*/ 	.short	(.L_35 - .L_34)
.L_34:
        /*007c*/ 	.word	0x00000000
        /*0080*/ 	.short	0x0000
        /*0082*/ 	.short	0x0000
        /*0084*/ 	.byte	0x00, 0xf0, 0x11, 0x00


	//----- nvinfo : EIATTR_SPARSE_MMA_MASK
	.align		4
.L_35:
        /*0088*/ 	.byte	0x03, 0x50
        /*008a*/ 	.short	0x0000


	//----- nvinfo : EIATTR_MAXREG_COUNT
	.align		4
        /*008c*/ 	.byte	0x03, 0x1b
        /*008e*/ 	.short	0x00ff


	//----- nvinfo : EIATTR_MERCURY_ISA_VERSION
	.align		4
        /*0090*/ 	.byte	0x03, 0x5f
        /*0092*/ 	.short	0x0101


	//----- nvinfo : EIATTR_VRC_CTA_INIT_COUNT
	.align		4
        /*0094*/ 	.byte	0x02, 0x4a
	.zero		1
	.zero		1


	//----- nvinfo : EIATTR_EXIT_INSTR_OFFSETS
	.align		4
        /*0098*/ 	.byte	0x04, 0x1c
        /*009a*/ 	.short	(.L_37 - .L_36)


	//   ....[0]....
.L_36:
        /*009c*/ 	.word	0x000000d0


	//   ....[1]....
        /*00a0*/ 	.word	0x00000b40


	//----- nvinfo : EIATTR_CBANK_PARAM_SIZE
	.align		4
.L_37:
        /*00a4*/ 	.byte	0x03, 0x19
        /*00a6*/ 	.short	0x0030


	//----- nvinfo : EIATTR_PARAM_CBANK
	.align		4
        /*00a8*/ 	.byte	0x04, 0x0a
        /*00aa*/ 	.short	(.L_39 - .L_38)
	.align		4
.L_38:
        /*00ac*/ 	.word	index@(.nv.constant0._Z27sgemm_global_mem_coalescingILj32EEviiifPKfS1_fPf)
        /*00b0*/ 	.short	0x0380
        /*00b2*/ 	.short	0x0030


	//----- nvinfo : EIATTR_SW_WAR
	.align		4
.L_39:
        /*00b4*/ 	.byte	0x04, 0x36
        /*00b6*/ 	.short	(.L_41 - .L_40)
.L_40:
        /*00b8*/ 	.word	0x00000008
.L_41:


//--------------------- .nv.info._Z11sgemm_naiveiiifPKfS0_fPf --------------------------
	.section	.nv.info._Z11sgemm_naiveiiifPKfS0_fPf,"",@"SHT_CUDA_INFO"
	.sectionflags	@""
	.align	4


	//----- nvinfo : EIATTR_CUDA_API_VERSION
	.align		4
        /*0000*/ 	.byte	0x04, 0x37
        /*0002*/ 	.short	(.L_43 - .L_42)
.L_42:
        /*0004*/ 	.word	0x00000082


	//----- nvinfo : EIATTR_KPARAM_INFO
	.align		4
.L_43:
        /*0008*/ 	.byte	0x04, 0x17
        /*000a*/ 	.short	(.L_45 - .L_44)
.L_44:
        /*000c*/ 	.word	0x00000000
        /*0010*/ 	.short	0x0007
        /*0012*/ 	.short	0x0028
        /*0014*/ 	.byte	0x00, 0xf5, 0x21, 0x00


	//----- nvinfo : EIATTR_KPARAM_INFO
	.align		4
.L_45:
        /*0018*/ 	.byte	0x04, 0x17
        /*001a*/ 	.short	(.L_47 - .L_46)
.L_46:
        /*001c*/ 	.word	0x00000000
        /*0020*/ 	.short	0x0006
        /*0022*/ 	.short	0x0020
        /*0024*/ 	.byte	0x00, 0xf0, 0x11, 0x00


	//----- nvinfo : EIATTR_KPARAM_INFO
	.align		4
.L_47:
        /*0028*/ 	.byte	0x04, 0x17
        /*002a*/ 	.short	(.L_49 - .L_48)
.L_48:
        /*002c*/ 	.word	0x00000000
        /*0030*/ 	.short	0x0005
        /*0032*/ 	.short	0x0018
        /*0034*/ 	.byte	0x00, 0xf5, 0x21, 0x00


	//----- nvinfo : EIATTR_KPARAM_INFO
	.align		4
.L_49:
        /*0038*/ 	.byte	0x04, 0x17
        /*003a*/ 	.short	(.L_51 - .L_50)
.L_50:
        /*003c*/ 	.word	0x00000000
        /*0040*/ 	.short	0x0004
        /*0042*/ 	.short	0x0010
        /*0044*/ 	.byte	0x00, 0xf5, 0x21, 0x00


	//----- nvinfo : EIATTR_KPARAM_INFO
	.align		4
.L_51:
        /*0048*/ 	.byte	0x04, 0x17
        /*004a*/ 	.short	(.L_53 - .L_52)
.L_52:
        /*004c*/ 	.word	0x00000000
        /*0050*/ 	.short	0x0003
        /*0052*/ 	.short	0x000c
        /*0054*/ 	.byte	0x00, 0xf0, 0x11, 0x00


	//----- nvinfo : EIATTR_KPARAM_INFO
	.align		4
.L_53:
        /*0058*/ 	.byte	0x04, 0x17
        /*005a*/ 	.short	(.L_55 - .L_54)
.L_54:
        /*005c*/ 	.word	0x00000000
        /*0060*/ 	.short	0x0002
        /*0062*/ 	.short	0x0008
        /*0064*/ 	.byte	0x00, 0xf0, 0x11, 0x00


	//----- nvinfo : EIATTR_KPARAM_INFO
	.align		4
.L_55:
        /*0068*/ 	.byte	0x04, 0x17
        /*006a*/ 	.short	(.L_57 - .L_56)
.L_56:
        /*006c*/ 	.word	0x00000000
        /*0070*/ 	.short	0x0001
        /*0072*/ 	.short	0x0004
        /*0074*/ 	.byte	0x00, 0xf0, 0x11, 0x00


	//----- nvinfo : EIATTR_KPARAM_INFO
	.align		4
.L_57:
        /*0078*/ 	.byte	0x04, 0x17
        /*007a*/ 	.short	(.L_59 - .L_58)
.L_58:
        /*007c*/ 	.word	0x00000000
        /*0080*/ 	.short	0x0000
        /*0082*/ 	.short	0x0000
        /*0084*/ 	.byte	0x00, 0xf0, 0x11, 0x00


	//----- nvinfo : EIATTR_SPARSE_MMA_MASK
	.align		4
.L_59:
        /*0088*/ 	.byte	0x03, 0x50
        /*008a*/ 	.short	0x0000


	//----- nvinfo : EIATTR_MAXREG_COUNT
	.align		4
        /*008c*/ 	.byte	0x03, 0x1b
        /*008e*/ 	.short	0x00ff


	//----- nvinfo : EIATTR_MERCURY_ISA_VERSION
	.align		4
        /*0090*/ 	.byte	0x03, 0x5f
        /*0092*/ 	.short	0x0101


	//----- nvinfo : EIATTR_VRC_CTA_INIT_COUNT
	.align		4
        /*0094*/ 	.byte	0x02, 0x4a
	.zero		1
	.zero		1


	//----- nvinfo : EIATTR_EXIT_INSTR_OFFSETS
	.align		4
        /*0098*/ 	.byte	0x04, 0x1c
        /*009a*/ 	.short	(.L_61 - .L_60)


	//   ....[0]....
.L_60:
        /*009c*/ 	.word	0x000000e0


	//   ....[1]....
        /*00a0*/ 	.word	0x00000ae0


	//----- nvinfo : EIATTR_CBANK_PARAM_SIZE
	.align		4
.L_61:
        /*00a4*/ 	.byte	0x03, 0x19
        /*00a6*/ 	.short	0x0030


	//----- nvinfo : EIATTR_PARAM_CBANK
	.align		4
        /*00a8*/ 	.byte	0x04, 0x0a
        /*00aa*/ 	.short	(.L_63 - .L_62)
	.align		4
.L_62:
        /*00ac*/ 	.word	index@(.nv.constant0._Z11sgemm_naiveiiifPKfS0_fPf)
        /*00b0*/ 	.short	0x0380
        /*00b2*/ 	.short	0x0030


	//----- nvinfo : EIATTR_SW_WAR
	.align		4
.L_63:
        /*00b4*/ 	.byte	0x04, 0x36
        /*00b6*/ 	.short	(.L_65 - .L_64)
.L_64:
        /*00b8*/ 	.word	0x00000008
.L_65:


//--------------------- .nv.info._Z6matmuliiiPKfS0_Pf --------------------------
	.section	.nv.info._Z6matmuliiiPKfS0_Pf,"",@"SHT_CUDA_INFO"
	.sectionflags	@""
	.align	4


	//----- nvinfo : EIATTR_CUDA_API_VERSION
	.align		4
        /*0000*/ 	.byte	0x04, 0x37
        /*0002*/ 	.short	(.L_67 - .L_66)
.L_66:
        /*0004*/ 	.word	0x00000082


	//----- nvinfo : EIATTR_KPARAM_INFO
	.align		4
.L_67:
        /*0008*/ 	.byte	0x04, 0x17
        /*000a*/ 	.short	(.L_69 - .L_68)
.L_68:
        /*000c*/ 	.word	0x00000000
        /*0010*/ 	.short	0x0005
        /*0012*/ 	.short	0x0020
        /*0014*/ 	.byte	0x00, 0xf5, 0x21, 0x00


	//----- nvinfo : EIATTR_KPARAM_INFO
	.align		4
.L_69:
        /*0018*/ 	.byte	0x04, 0x17
        /*001a*/ 	.short	(.L_71 - .L_70)
.L_70:
        /*001c*/ 	.word	0x00000000
        /*0020*/ 	.short	0x0004
        /*0022*/ 	.short	0x0018
        /*0024*/ 	.byte	0x00, 0xf5, 0x21, 0x00


	//----- nvinfo : EIATTR_KPARAM_INFO
	.align		4
.L_71:
        /*0028*/ 	.byte	0x04, 0x17
        /*002a*/ 	.short	(.L_73 - .L_72)
.L_72:
        /*002c*/ 	.word	0x00000000
        /*0030*/ 	.short	0x0003
        /*0032*/ 	.short	0x0010
        /*0034*/ 	.byte	0x00, 0xf5, 0x21, 0x00


	//----- nvinfo : EIATTR_KPARAM_INFO
	.align		4
.L_73:
        /*0038*/ 	.byte	0x04, 0x17
        /*003a*/ 	.short	(.L_75 - .L_74)
.L_74:
        /*003c*/ 	.word	0x00000000
        /*0040*/ 	.short	0x0002
        /*0042*/ 	.short	0x0008
        /*0044*/ 	.byte	0x00, 0xf0, 0x11, 0x00


	//----- nvinfo : EIATTR_KPARAM_INFO
	.align		4
.L_75:
        /*0048*/ 	.byte	0x04, 0x17
        /*004a*/ 	.short	(.L_77 - .L_76)
.L_76:
        /*004c*/ 	.word	0x00000000
        /*0050*/ 	.short	0x0001
        /*0052*/ 	.short	0x0004
        /*0054*/ 	.byte	0x00, 0xf0, 0x11, 0x00


	//----- nvinfo : EIATTR_KPARAM_INFO
	.align		4
.L_77:
        /*0058*/ 	.byte	0x04, 0x17
        /*005a*/ 	.short	(.L_79 - .L_78)
.L_78:
        /*005c*/ 	.word	0x00000000
        /*0060*/ 	.short	0x0000
        /*0062*/ 	.short	0x0000
        /*0064*/ 	.byte	0x00, 0xf0, 0x11, 0x00


	//----- nvinfo : EIATTR_SPARSE_MMA_MASK
	.align		4
.L_79:
        /*0068*/ 	.byte	0x03, 0x50
        /*006a*/ 	.short	0x0000


	//----- nvinfo : EIATTR_MAXREG_COUNT
	.align		4
        /*006c*/ 	.byte	0x03, 0x1b
        /*006e*/ 	.short	0x00ff


	//----- nvinfo : EIATTR_MERCURY_ISA_VERSION
	.align		4
        /*0070*/ 	.byte	0x03, 0x5f
        /*0072*/ 	.short	0x0101


	//----- nvinfo : EIATTR_VRC_CTA_INIT_COUNT
	.align		4
        /*0074*/ 	.byte	0x02, 0x4a
	.zero		1
	.zero		1


	//----- nvinfo : EIATTR_EXIT_INSTR_OFFSETS
	.align		4
        /*0078*/ 	.byte	0x04, 0x1c
        /*007a*/ 	.short	(.L_81 - .L_80)


	//   ....[0]....
.L_80:
        /*007c*/ 	.word	0x000000e0


	//   ....[1]....
        /*0080*/ 	.word	0x00000a90


	//----- nvinfo : EIATTR_CBANK_PARAM_SIZE
	.align		4
.L_81:
        /*0084*/ 	.byte	0x03, 0x19
        /*0086*/ 	.short	0x0028


	//----- nvinfo : EIATTR_PARAM_CBANK
	.align		4
        /*0088*/ 	.byte	0x04, 0x0a
        /*008a*/ 	.short	(.L_83 - .L_82)
	.align		4
.L_82:
        /*008c*/ 	.word	index@(.nv.constant0._Z6matmuliiiPKfS0_Pf)
        /*0090*/ 	.short	0x0380
        /*0092*/ 	.short	0x0028


	//----- nvinfo : EIATTR_SW_WAR
	.align		4
.L_83:
        /*0094*/ 	.byte	0x04, 0x36
        /*0096*/ 	.short	(.L_85 - .L_84)
.L_84:
        /*0098*/ 	.word	0x00000008
.L_85:


//--------------------- .nv.callgraph             --------------------------
	.section	.nv.callgraph,"",@"SHT_CUDA_CALLGRAPH"
	.align	4
	.sectionentsize	8
	.align		4
        /*0000*/ 	.word	0x00000000
	.align		4
        /*0004*/ 	.word	0xffffffff
	.align		4
        /*0008*/ 	.word	0x00000000
	.align		4
        /*000c*/ 	.word	0xfffffffe
	.align		4
        /*0010*/ 	.word	0x00000000
	.align		4
        /*0014*/ 	.word	0xfffffffd
	.align		4
        /*0018*/ 	.word	0x00000000
	.align		4
        /*001c*/ 	.word	0xfffffffc


//--------------------- .text._Z27sgemm_global_mem_coalescingILj32EEviiifPKfS1_fPf --------------------------
	.section	.text._Z27sgemm_global_mem_coalescingILj32EEviiifPKfS1_fPf,"ax",@progbits
	.align	128
        .global         _Z27sgemm_global_mem_coalescingILj32EEviiifPKfS1_fPf
        .type           _Z27sgemm_global_mem_coalescingILj32EEviiifPKfS1_fPf,@function
        .size           _Z27sgemm_global_mem_coalescingILj32EEviiifPKfS1_fPf,(.L_x_15 - _Z27sgemm_global_mem_coalescingILj32EEviiifPKfS1_fPf)
        .other          _Z27sgemm_global_mem_coalescingILj32EEviiifPKfS1_fPf,@"STO_CUDA_ENTRY STV_DEFAULT"
_Z27sgemm_global_mem_coalescingILj32EEviiifPKfS1_fPf:
.text._Z27sgemm_global_mem_coalescingILj32EEviiifPKfS1_fPf:
[----:B------:R-:W-:Y:S01]  /*0000*/  LDC R1, c[0x0][0x37c] ;  /* 0x0000df00ff017b82 */ /* 0x000fe20000000800 */
[----:B------:R-:W0:Y:S07]  /*0010*/  S2R R7, SR_CTAID.Y ;  /* 0x0000000000077919 */ /* 0x000e2e0000002600 */
[----:B------:R-:W1:Y:S01]  /*0020*/  S2UR UR4, SR_CTAID.X ;  /* 0x00000000000479c3 */ /* 0x000e620000002500 */
[----:B------:R-:W2:Y:S01]  /*0030*/  LDCU UR5, c[0x0][0x380] ;  /* 0x00007000ff0577ac */ /* 0x000ea20008000800 */
[----:B------:R-:W3:Y:S06]  /*0040*/  S2R R8, SR_TID.X ;  /* 0x0000000000087919 */ /* 0x000eec0000002100 */
[----:B------:R-:W4:Y:S01]  /*0050*/  LDC R0, c[0x0][0x388] ;  /* 0x0000e200ff007b82 */ /* 0x000f220000000800 */
[----:B-1----:R-:W-:Y:S01]  /*0060*/  USHF.L.U32 UR4, UR4, 0x5, URZ ;  /* 0x0000000504047899 */ /* 0x002fe200080006ff */
[----:B0-----:R-:W-:-:S02]  /*0070*/  SHF.L.U32 R7, R7, 0x5, RZ ;  /* 0x0000000507077819 */ /* 0x001fc400000006ff */
[--C-:B---3--:R-:W-:Y:S02]  /*0080*/  SHF.R.U32.HI R2, RZ, 0x5, R8.reuse ;  /* 0x00000005ff027819 */ /* 0x108fe40000011608 */
[----:B------:R-:W-:Y:S02]  /*0090*/  LOP3.LUT R3, R7, 0x1f, R8, 0xf8, !PT ;  /* 0x0000001f07037812 */ /* 0x000fe400078ef808 */
[----:B------:R-:W-:Y:S02]  /*00a0*/  LOP3.LUT R2, R2, UR4, RZ, 0xfc, !PT ;  /* 0x0000000402027c12 */ /* 0x000fe4000f8efcff */
[----:B----4-:R-:W-:-:S04]  /*00b0*/  ISETP.GE.U32.AND P0, PT, R3, R0, PT ;  /* 0x000000000300720c */ /* 0x010fc80003f06070 */
[----:B--2---:R-:W-:-:S13]  /*00c0*/  ISETP.GE.U32.OR P0, PT, R2, UR5, P0 ;  /* 0x0000000502007c0c */ /* 0x004fda0008706470 */
[----:B------:R-:W-:Y:S05]  /*00d0*/  @P0 EXIT ;  /* 0x000000000000094d */ /* 0x000fea0003800000 */
[----:B------:R-:W0:Y:S01]  /*00e0*/  LDC R5, c[0x0][0x384] ;  /* 0x0000e100ff057b82 */ /* 0x000e220000000800 */
[----:B------:R-:W1:Y:S01]  /*00f0*/  LDCU.64 UR4, c[0x0][0x358] ;  /* 0x00006b00ff0477ac */ /* 0x000e620008000a00 */
[----:B------:R-:W-:Y:S01]  /*0100*/  HFMA2 R12, -RZ, RZ, 0, 0 ;  /* 0x00000000ff0c7431 */ /* 0x000fe200000001ff */
[----:B0-----:R-:W-:-:S13]  /*0110*/  ISETP.GE.AND P0, PT, R5, 0x1, PT ;  /* 0x000000010500780c */ /* 0x001fda0003f06270 */
[----:B-1----:R-:W-:Y:S05]  /*0120*/  @!P0 BRA `(.L_x_0) ;  /* 0x0000000800608947 */ /* 0x002fea0003800000 */
[C---:B------:R-:W-:Y:S02]  /*0130*/  ISETP.GE.U32.AND P1, PT, R5.reuse, 0x8, PT ;  /* 0x000000080500780c */ /* 0x040fe40003f26070 */
[----:B------:R-:W-:Y:S02]  /*0140*/  LOP3.LUT R4, R5, 0x7, RZ, 0xc0, !PT ;  /* 0x0000000705047812 */ /* 0x000fe400078ec0ff */
[----:B------:R-:W-:Y:S02]  /*0150*/  MOV R12, RZ ;  /* 0x000000ff000c7202 */ /* 0x000fe40000000f00 */
[----:B------:R-:W-:Y:S02]  /*0160*/  ISETP.NE.AND P0, PT, R4, RZ, PT ;  /* 0x000000ff0400720c */ /* 0x000fe40003f05270 */
[----:B------:R-:W-:-:S05]  /*0170*/  MOV R6, RZ ;  /* 0x000000ff00067202 */ /* 0x000fca0000000f00 */
[----:B------:R-:W-:Y:S06]  /*0180*/  @!P1 BRA `(.L_x_1) ;  /* 0x0000000400409947 */ /* 0x000fec0003800000 */
[----:B------:R-:W-:Y:S01]  /*0190*/  LOP3.LUT R25, R8, 0x1f, RZ, 0xc0, !PT ;  /* 0x0000001f08197812 */ /* 0x000fe200078ec0ff */
[C-C-:B------:R-:W-:Y:S01]  /*01a0*/  IMAD R8, R0.reuse, 0x3, R7.reuse ;  /* 0x0000000300087824 */ /* 0x140fe200078e0207 */
[CC--:B------:R-:W-:Y:S01]  /*01b0*/  LEA R6, R0.reuse, R7.reuse, 0x1 ;  /* 0x0000000700067211 */ /* 0x0c0fe200078e08ff */
[C-C-:B------:R-:W-:Y:S01]  /*01c0*/  IMAD R12, R0.reuse, 0x5, R7.reuse ;  /* 0x00000005000c7824 */ /* 0x140fe200078e0207 */
[C---:B------:R-:W-:Y:S01]  /*01d0*/  LEA R10, R0.reuse, R7, 0x2 ;  /* 0x00000007000a7211 */ /* 0x040fe200078e10ff */
[C-C-:B------:R-:W-:Y:S01]  /*01e0*/  IMAD R14, R0.reuse, 0x6, R7.reuse ;  /* 0x00000006000e7824 */ /* 0x140fe200078e0207 */
[----:B------:R-:W-:Y:S01]  /*01f0*/  IADD3 R27, PT, PT, R25, R6, RZ ;  /* 0x00000006191b7210 */ /* 0x000fe20007ffe0ff */
[----:B------:R-:W-:Y:S01]  /*0200*/  IMAD R16, R0, 0x7, R7 ;  /* 0x0000000700107824 */ /* 0x000fe200078e0207 */
[----:B------:R-:W-:Y:S02]  /*0210*/  LOP3.LUT R6, R5, 0x7ffffff8, RZ, 0xc0, !PT ;  /* 0x7ffffff805067812 */ /* 0x000fe400078ec0ff */
[C---:B------:R-:W-:Y:S01]  /*0220*/  IADD3 R9, PT, PT, R25.reuse, R8, RZ ;  /* 0x0000000819097210 */ /* 0x040fe20007ffe0ff */
[----:B------:R-:W-:Y:S01]  /*0230*/  IMAD R8, R2, R5, 0x3 ;  /* 0x0000000302087424 */ /* 0x000fe200078e0205 */
[----:B------:R-:W-:-:S02]  /*0240*/  IADD3 R11, PT, PT, R25, R10, RZ ;  /* 0x0000000a190b7210 */ /* 0x000fc40007ffe0ff */
[C---:B------:R-:W-:Y:S02]  /*0250*/  IADD3 R13, PT, PT, R25.reuse, R12, RZ ;  /* 0x0000000c190d7210 */ /* 0x040fe40007ffe0ff */
[C---:B------:R-:W-:Y:S02]  /*0260*/  IADD3 R15, PT, PT, R25.reuse, R14, RZ ;  /* 0x0000000e190f7210 */ /* 0x040fe40007ffe0ff */
[C---:B------:R-:W-:Y:S02]  /*0270*/  IADD3 R7, PT, PT, R25.reuse, R0, R7 ;  /* 0x0000000019077210 */ /* 0x040fe40007ffe007 */
[----:B------:R-:W-:Y:S02]  /*0280*/  IADD3 R25, PT, PT, R25, R16, RZ ;  /* 0x0000001019197210 */ /* 0x000fe40007ffe0ff */
[----:B------:R-:W-:Y:S02]  /*0290*/  MOV R12, RZ ;  /* 0x000000ff000c7202 */ /* 0x000fe40000000f00 */
[----:B------:R-:W-:-:S02]  /*02a0*/  MOV R29, R3 ;  /* 0x00000003001d7202 */ /* 0x000fc40000000f00 */
[----:B------:R-:W-:-:S07]  /*02b0*/  IADD3 R10, PT, PT, -R6, RZ, RZ ;  /* 0x000000ff060a7210 */ /* 0x000fce0007ffe1ff */
.L_x_2:
[----:B------:R-:W0:Y:S01]  /*02c0*/  LDC.64 R20, c[0x0][0x390] ;  /* 0x0000e400ff147b82 */ /* 0x000e220000000a00 */
[----:B------:R-:W-:-:S07]  /*02d0*/  IADD3 R23, PT, PT, R8, -0x3, RZ ;  /* 0xfffffffd08177810 */ /* 0x000fce0007ffe0ff */
[----:B------:R-:W1:Y:S01]  /*02e0*/  LDC.64 R16, c[0x0][0x398] ;  /* 0x0000e600ff107b82 */ /* 0x000e620000000a00 */
[----:B0-----:R-:W-:-:S06]  /*02f0*/  IMAD.WIDE.U32 R22, R23, 0x4, R20 ;  /* 0x0000000417167825 */ /* 0x001fcc00078e0014 */
[----:B------:R-:W2:Y:S01]  /*0300*/  LDG.E R23, desc[UR4][R22.64] ;  /* 0x0000000416177981 */ /* 0x000ea2000c1e1900 */
[----:B-1----:R-:W-:-:S06]  /*0310*/  IMAD.WIDE.U32 R18, R29, 0x4, R16 ;  /* 0x000000041d127825 */ /* 0x002fcc00078e0010 */
[----:B------:R-:W2:Y:S01]  /*0320*/  LDG.E R18, desc[UR4][R18.64] ;  /* 0x0000000412127981 */ /* 0x000ea2000c1e1900 */
[C---:B------:R-:W-:Y:S02]  /*0330*/  IADD3 R14, PT, PT, R8.reuse, -0x2, RZ ;  /* 0xfffffffe080e7810 */ /* 0x040fe40007ffe0ff */
[----:B------:R-:W-:Y:S01]  /*0340*/  IADD3 R24, PT, PT, R8, -0x1, RZ ;  /* 0xffffffff08187810 */ /* 0x000fe20007ffe0ff */
[----:B--2---:R-:W-:Y:S02]  /*0350*/  FFMA R12, R23, R18, R12 ;  /* 0x00000012170c7223 */ /* 0x004fe4000000000c */
[----:B------:R-:W-:-:S04]  /*0360*/  IMAD.WIDE.U32 R18, R14, 0x4, R20 ;  /* 0x000000040e127825 */ /* 0x000fc800078e0014 */
[----:B------:R-:W-:Y:S01]  /*0370*/  IMAD.WIDE.U32 R22, R7, 0x4, R16 ;  /* 0x0000000407167825 */ /* 0x000fe200078e0010 */
[----:B------:R0:W2:Y:S04]  /*0380*/  LDG.E R14, desc[UR4][R18.64] ;  /* 0x00000004120e7981 */ /* 0x0000a8000c1e1900 */
[----:B------:R1:W2:Y:S01]  /*0390*/  LDG.E R26, desc[UR4][R22.64] ;  /* 0x00000004161a7981 */ /* 0x0002a2000c1e1900 */
[----:B0-----:R-:W-:-:S04]  /*03a0*/  IMAD.WIDE.U32 R18, R24, 0x4, R20 ;  /* 0x0000000418127825 */ /* 0x001fc800078e0014 */
[----:B-1----:R-:W-:Y:S01]  /*03b0*/  IMAD.WIDE.U32 R22, R27, 0x4, R16 ;  /* 0x000000041b167825 */ /* 0x002fe200078e0010 */
[----:B------:R0:W3:Y:S04]  /*03c0*/  LDG.E R24, desc[UR4][R18.64] ;  /* 0x0000000412187981 */ /* 0x0000e8000c1e1900 */
[----:B------:R1:W3:Y:S01]  /*03d0*/  LDG.E R28, desc[UR4][R22.64] ;  /* 0x00000004161c7981 */ /* 0x0002e2000c1e1900 */
[----:B0-----:R-:W-:-:S04]  /*03e0*/  IMAD.WIDE.U32 R18, R8, 0x4, R20 ;  /* 0x0000000408127825 */ /* 0x001fc800078e0014 */
[----:B-1----:R-:W-:-:S04]  /*03f0*/  IMAD.WIDE.U32 R22, R9, 0x4, R16 ;  /* 0x0000000409167825 */ /* 0x002fc800078e0010 */
[----:B--2---:R-:W-:Y:S02]  /*0400*/  FFMA R12, R14, R26, R12 ;  /* 0x0000001a0e0c7223 */ /* 0x004fe4000000000c */
[----:B------:R-:W2:Y:S04]  /*0410*/  LDG.E R14, desc[UR4][R18.64] ;  /* 0x00000004120e7981 */ /* 0x000ea8000c1e1900 */
[----:B------:R0:W2:Y:S01]  /*0420*/  LDG.E R26, desc[UR4][R22.64] ;  /* 0x00000004161a7981 */ /* 0x0000a2000c1e1900 */
[----:B---3--:R-:W-:Y:S01]  /*0430*/  FFMA R12, R24, R28, R12 ;  /* 0x0000001c180c7223 */ /* 0x008fe2000000000c */
[----:B------:R-:W-:Y:S01]  /*0440*/  IADD3 R24, PT, PT, R8, 0x1, RZ ;  /* 0x0000000108187810 */ /* 0x000fe20007ffe0ff */
[----:B0-----:R-:W-:-:S04]  /*0450*/  IMAD.WIDE.U32 R22, R11, 0x4, R16 ;  /* 0x000000040b167825 */ /* 0x001fc800078e0010 */
[----:B------:R-:W-:Y:S01]  /*0460*/  IMAD.WIDE.U32 R18, R24, 0x4, R20 ;  /* 0x0000000418127825 */ /* 0x000fe200078e0014 */
[----:B------:R-:W3:Y:S04]  /*0470*/  LDG.E R28, desc[UR4][R22.64] ;  /* 0x00000004161c7981 */ /* 0x000ee8000c1e1900 */
[----:B------:R0:W3:Y:S01]  /*0480*/  LDG.E R24, desc[UR4][R18.64] ;  /* 0x0000000412187981 */ /* 0x0000e2000c1e1900 */
[----:B--2---:R-:W-:Y:S01]  /*0490*/  FFMA R12, R14, R26, R12 ;  /* 0x0000001a0e0c7223 */ /* 0x004fe2000000000c */
[C---:B------:R-:W-:Y:S02]  /*04a0*/  IADD3 R26, PT, PT, R8.reuse, 0x3, RZ ;  /* 0x00000003081a7810 */ /* 0x040fe40007ffe0ff */
[----:B------:R-:W-:-:S03]  /*04b0*/  IADD3 R14, PT, PT, R8, 0x2, RZ ;  /* 0x00000002080e7810 */ /* 0x000fc60007ffe0ff */
[----:B0-----:R-:W-:Y:S01]  /*04c0*/  IMAD.WIDE.U32 R18, R26, 0x4, R20 ;  /* 0x000000041a127825 */ /* 0x001fe200078e0014 */
[----:B------:R-:W-:-:S03]  /*04d0*/  IADD3 R26, PT, PT, R8, 0x4, RZ ;  /* 0x00000004081a7810 */ /* 0x000fc60007ffe0ff */
[--C-:B------:R-:W-:Y:S02]  /*04e0*/  IMAD.WIDE.U32 R22, R14, 0x4, R20.reuse ;  /* 0x000000040e167825 */ /* 0x100fe400078e0014 */
[----:B------:R0:W2:Y:S02]  /*04f0*/  LDG.E R14, desc[UR4][R18.64] ;  /* 0x00000004120e7981 */ /* 0x0000a4000c1e1900 */
[----:B------:R-:W-:-:S04]  /*0500*/  IMAD.WIDE.U32 R20, R26, 0x4, R20 ;  /* 0x000000041a147825 */ /* 0x000fc800078e0014 */
[----:B---3--:R-:W-:Y:S02]  /*0510*/  FFMA R12, R24, R28, R12 ;  /* 0x0000001c180c7223 */ /* 0x008fe4000000000c */
[----:B------:R-:W3:Y:S01]  /*0520*/  LDG.E R21, desc[UR4][R20.64] ;  /* 0x0000000414157981 */ /* 0x000ee2000c1e1900 */
[----:B0-----:R-:W-:-:S03]  /*0530*/  IMAD.WIDE.U32 R18, R13, 0x4, R16 ;  /* 0x000000040d127825 */ /* 0x001fc600078e0010 */
[----:B------:R0:W4:Y:S04]  /*0540*/  LDG.E R24, desc[UR4][R22.64] ;  /* 0x0000000416187981 */ /* 0x000128000c1e1900 */
[----:B------:R-:W4:Y:S01]  /*0550*/  LDG.E R26, desc[UR4][R18.64] ;  /* 0x00000004121a7981 */ /* 0x000f22000c1e1900 */
[----:B0-----:R-:W-:-:S04]  /*0560*/  IMAD.WIDE.U32 R22, R15, 0x4, R16 ;  /* 0x000000040f167825 */ /* 0x001fc800078e0010 */
[----:B------:R-:W-:Y:S01]  /*0570*/  IMAD.WIDE.U32 R16, R25, 0x4, R16 ;  /* 0x0000000419107825 */ /* 0x000fe200078e0010 */
[----:B------:R-:W2:Y:S05]  /*0580*/  LDG.E R28, desc[UR4][R22.64] ;  /* 0x00000004161c7981 */ /* 0x000eaa000c1e1900 */
[----:B------:R-:W3:Y:S01]  /*0590*/  LDG.E R16, desc[UR4][R16.64] ;  /* 0x0000000410107981 */ /* 0x000ee2000c1e1900 */
[----:B------:R-:W-:-:S04]  /*05a0*/  IADD3 R10, PT, PT, R10, 0x8, RZ ;  /* 0x000000080a0a7810 */ /* 0x000fc80007ffe0ff */
[----:B------:R-:W-:Y:S02]  /*05b0*/  ISETP.NE.AND P1, PT, R10, RZ, PT ;  /* 0x000000ff0a00720c */ /* 0x000fe40003f25270 */
[----:B------:R-:W-:Y:S02]  /*05c0*/  IADD3 R8, PT, PT, R8, 0x8, RZ ;  /* 0x0000000808087810 */ /* 0x000fe40007ffe0ff */
[C---:B------:R-:W-:Y:S02]  /*05d0*/  LEA R7, R0.reuse, R7, 0x3 ;  /* 0x0000000700077211 */ /* 0x040fe400078e18ff */
[C---:B------:R-:W-:Y:S02]  /*05e0*/  LEA R27, R0.reuse, R27, 0x3 ;  /* 0x0000001b001b7211 */ /* 0x040fe400078e18ff */
[C---:B------:R-:W-:Y:S02]  /*05f0*/  LEA R9, R0.reuse, R9, 0x3 ;  /* 0x0000000900097211 */ /* 0x040fe400078e18ff */
[----:B------:R-:W-:-:S02]  /*0600*/  LEA R11, R0, R11, 0x3 ;  /* 0x0000000b000b7211 */ /* 0x000fc400078e18ff */
[C---:B------:R-:W-:Y:S02]  /*0610*/  LEA R13, R0.reuse, R13, 0x3 ;  /* 0x0000000d000d7211 */ /* 0x040fe400078e18ff */
[C---:B------:R-:W-:Y:S02]  /*0620*/  LEA R15, R0.reuse, R15, 0x3 ;  /* 0x0000000f000f7211 */ /* 0x040fe400078e18ff */
[C---:B------:R-:W-:Y:S02]  /*0630*/  LEA R25, R0.reuse, R25, 0x3 ;  /* 0x0000001900197211 */ /* 0x040fe400078e18ff */
[----:B------:R-:W-:Y:S01]  /*0640*/  LEA R29, R0, R29, 0x3 ;  /* 0x0000001d001d7211 */ /* 0x000fe200078e18ff */
[----:B----4-:R-:W-:-:S04]  /*0650*/  FFMA R12, R24, R26, R12 ;  /* 0x0000001a180c7223 */ /* 0x010fc8000000000c */
[----:B--2---:R-:W-:-:S04]  /*0660*/  FFMA R12, R14, R28, R12 ;  /* 0x0000001c0e0c7223 */ /* 0x004fc8000000000c */
[----:B---3--:R-:W-:Y:S01]  /*0670*/  FFMA R12, R21, R16, R12 ;  /* 0x00000010150c7223 */ /* 0x008fe2000000000c */
[----:B------:R-:W-:Y:S06]  /*0680*/  @P1 BRA `(.L_x_2) ;  /* 0xfffffffc000c1947 */ /* 0x000fec000383ffff */
.L_x_1:
[----:B------:R-:W-:Y:S05]  /*0690*/  @!P0 BRA `(.L_x_0) ;  /* 0x0000000400048947 */ /* 0x000fea0003800000 */
[----:B------:R-:W-:Y:S02]  /*06a0*/  ISETP.GE.U32.AND P0, PT, R4, 0x4, PT ;  /* 0x000000040400780c */ /* 0x000fe40003f06070 */
[----:B------:R-:W-:-:S04]  /*06b0*/  LOP3.LUT R13, R5, 0x3, RZ, 0xc0, !PT ;  /* 0x00000003050d7812 */ /* 0x000fc800078ec0ff */
[----:B------:R-:W-:-:S07]  /*06c0*/  ISETP.NE.AND P1, PT, R13, RZ, PT ;  /* 0x000000ff0d00720c */ /* 0x000fce0003f25270 */
[----:B------:R-:W-:Y:S06]  /*06d0*/  @!P0 BRA `(.L_x_3) ;  /* 0x00000000007c8947 */ /* 0x000fec0003800000 */
[----:B------:R-:W0:Y:S01]  /*06e0*/  LDC.64 R8, c[0x0][0x398] ;  /* 0x0000e600ff087b82 */ /* 0x000e220000000a00 */
[----:B------:R-:W-:Y:S02]  /*06f0*/  IMAD R15, R2, R5, R6 ;  /* 0x00000005020f7224 */ /* 0x000fe400078e0206 */
[----:B------:R-:W-:-:S03]  /*0700*/  IMAD R17, R6, R0, R3 ;  /* 0x0000000006117224 */ /* 0x000fc600078e0203 */
[C---:B------:R-:W-:Y:S02]  /*0710*/  IADD3 R23, PT, PT, R15.reuse, 0x1, RZ ;  /* 0x000000010f177810 */ /* 0x040fe40007ffe0ff */
[----:B------:R-:W1:Y:S01]  /*0720*/  LDC.64 R10, c[0x0][0x390] ;  /* 0x0000e400ff0a7b82 */ /* 0x000e620000000a00 */
[C---:B------:R-:W-:Y:S02]  /*0730*/  IADD3 R27, PT, PT, R15.reuse, 0x2, RZ ;  /* 0x000000020f1b7810 */ /* 0x040fe40007ffe0ff */
[----:B------:R-:W-:Y:S01]  /*0740*/  IADD3 R4, PT, PT, R15, 0x3, RZ ;  /* 0x000000030f047810 */ /* 0x000fe20007ffe0ff */
[C---:B0-----:R-:W-:Y:S01]  /*0750*/  IMAD.WIDE.U32 R20, R17.reuse, 0x4, R8 ;  /* 0x0000000411147825 */ /* 0x041fe200078e0008 */
[----:B------:R-:W-:-:S04]  /*0760*/  IADD3 R17, PT, PT, R17, R0, RZ ;  /* 0x0000000011117210 */ /* 0x000fc80007ffe0ff */
[-C--:B------:R-:W-:Y:S01]  /*0770*/  IADD3 R29, PT, PT, R17, R0.reuse, RZ ;  /* 0x00000000111d7210 */ /* 0x080fe20007ffe0ff */
[--C-:B-1----:R-:W-:Y:S01]  /*0780*/  IMAD.WIDE.U32 R24, R15, 0x4, R10.reuse ;  /* 0x000000040f187825 */ /* 0x102fe200078e000a */
[----:B------:R-:W2:Y:S03]  /*0790*/  LDG.E R20, desc[UR4][R20.64] ;  /* 0x0000000414147981 */ /* 0x000ea6000c1e1900 */
[----:B------:R-:W-:Y:S01]  /*07a0*/  IMAD.WIDE.U32 R22, R23, 0x4, R10 ;  /* 0x0000000417167825 */ /* 0x000fe200078e000a */
[----:B------:R-:W2:Y:S03]  /*07b0*/  LDG.E R7, desc[UR4][R24.64] ;  /* 0x0000000418077981 */ /* 0x000ea6000c1e1900 */
[----:B------:R-:W-:Y:S02]  /*07c0*/  IMAD.WIDE.U32 R18, R17, 0x4, R8 ;  /* 0x0000000411127825 */ /* 0x000fe400078e0008 */
[----:B------:R-:W3:Y:S02]  /*07d0*/  LDG.E R22, desc[UR4][R22.64] ;  /* 0x0000000416167981 */ /* 0x000ee4000c1e1900 */
[----:B------:R-:W-:Y:S01]  /*07e0*/  IMAD.WIDE.U32 R14, R27, 0x4, R10 ;  /* 0x000000041b0e7825 */ /* 0x000fe200078e000a */
[C---:B------:R-:W-:Y:S01]  /*07f0*/  IADD3 R27, PT, PT, R29.reuse, R0, RZ ;  /* 0x000000001d1b7210 */ /* 0x040fe20007ffe0ff */
[----:B------:R-:W3:Y:S02]  /*0800*/  LDG.E R19, desc[UR4][R18.64] ;  /* 0x0000000412137981 */ /* 0x000ee4000c1e1900 */
[----:B------:R-:W-:-:S02]  /*0810*/  IMAD.WIDE.U32 R16, R29, 0x4, R8 ;  /* 0x000000041d107825 */ /* 0x000fc400078e0008 */
[----:B------:R-:W4:Y:S02]  /*0820*/  LDG.E R14, desc[UR4][R14.64] ;  /* 0x000000040e0e7981 */ /* 0x000f24000c1e1900 */
[----:B------:R-:W-:Y:S02]  /*0830*/  IMAD.WIDE.U32 R10, R4, 0x4, R10 ;  /* 0x00000004040a7825 */ /* 0x000fe400078e000a */
[----:B------:R-:W4:Y:S02]  /*0840*/  LDG.E R16, desc[UR4][R16.64] ;  /* 0x0000000410107981 */ /* 0x000f24000c1e1900 */
[----:B------:R-:W-:Y:S02]  /*0850*/  IMAD.WIDE.U32 R8, R27, 0x4, R8 ;  /* 0x000000041b087825 */ /* 0x000fe400078e0008 */
[----:B------:R-:W5:Y:S04]  /*0860*/  LDG.E R10, desc[UR4][R10.64] ;  /* 0x000000040a0a7981 */ /* 0x000f68000c1e1900 */
[----:B------:R-:W5:Y:S01]  /*0870*/  LDG.E R8, desc[UR4][R8.64] ;  /* 0x0000000408087981 */ /* 0x000f62000c1e1900 */
[----:B------:R-:W-:Y:S01]  /*0880*/  IADD3 R6, PT, PT, R6, 0x4, RZ ;  /* 0x0000000406067810 */ /* 0x000fe20007ffe0ff */
[----:B--2---:R-:W-:-:S04]  /*0890*/  FFMA R7, R7, R20, R12 ;  /* 0x0000001407077223 */ /* 0x004fc8000000000c */
[----:B---3--:R-:W-:-:S04]  /*08a0*/  FFMA R7, R22, R19, R7 ;  /* 0x0000001316077223 */ /* 0x008fc80000000007 */
[----:B----4-:R-:W-:-:S04]  /*08b0*/  FFMA R7, R14, R16, R7 ;  /* 0x000000100e077223 */ /* 0x010fc80000000007 */
[----:B-----5:R-:W-:-:S07]  /*08c0*/  FFMA R12, R10, R8, R7 ;  /* 0x000000080a0c7223 */ /* 0x020fce0000000007 */
.L_x_3:
[----:B------:R-:W-:Y:S05]  /*08d0*/  @!P1 BRA `(.L_x_0) ;  /* 0x0000000000749947 */ /* 0x000fea0003800000 */
[----:B------:R-:W0:Y:S01]  /*08e0*/  LDC.64 R8, c[0x0][0x398] ;  /* 0x0000e600ff087b82 */ /* 0x000e220000000a00 */
[----:B------:R-:W-:Y:S02]  /*08f0*/  ISETP.NE.AND P0, PT, R13, 0x1, PT ;  /* 0x000000010d00780c */ /* 0x000fe40003f05270 */
[----:B------:R-:W-:-:S04]  /*0900*/  LOP3.LUT R4, R5, 0x1, RZ, 0xc0, !PT ;  /* 0x0000000105047812 */ /* 0x000fc800078ec0ff */
[----:B------:R-:W-:Y:S01]  /*0910*/  ISETP.NE.U32.AND P1, PT, R4, 0x1, PT ;  /* 0x000000010400780c */ /* 0x000fe20003f25070 */
[----:B------:R-:W1:Y:S06]  /*0920*/  LDC.64 R18, c[0x0][0x390] ;  /* 0x0000e400ff127b82 */ /* 0x000e6c0000000a00 */
[----:B------:R-:W-:Y:S02]  /*0930*/  @P0 IMAD R7, R2, R5, R6 ;  /* 0x0000000502070224 */ /* 0x000fe400078e0206 */
[----:B------:R-:W2:Y:S01]  /*0940*/  LDC.64 R10, c[0x0][0x390] ;  /* 0x0000e400ff0a7b82 */ /* 0x000ea20000000a00 */
[C---:B------:R-:W-:Y:S01]  /*0950*/  @P0 IMAD R17, R6.reuse, R0, R3 ;  /* 0x0000000006110224 */ /* 0x040fe200078e0203 */
[----:B------:R-:W-:-:S02]  /*0960*/  @P0 IADD3 R6, PT, PT, R6, 0x2, RZ ;  /* 0x0000000206060810 */ /* 0x000fc40007ffe0ff */
[----:B------:R-:W-:Y:S02]  /*0970*/  @P0 IADD3 R13, PT, PT, R7, 0x1, RZ ;  /* 0x00000001070d0810 */ /* 0x000fe40007ffe0ff */
[C---:B------:R-:W-:Y:S02]  /*0980*/  @P0 IADD3 R23, PT, PT, R17.reuse, R0, RZ ;  /* 0x0000000011170210 */ /* 0x040fe40007ffe0ff */
[----:B------:R-:W3:Y:S01]  /*0990*/  LDC.64 R14, c[0x0][0x398] ;  /* 0x0000e600ff0e7b82 */ /* 0x000ee20000000a00 */
[----:B0-----:R-:W-:-:S04]  /*09a0*/  @P0 IMAD.WIDE.U32 R16, R17, 0x4, R8 ;  /* 0x0000000411100825 */ /* 0x001fc800078e0008 */
[----:B------:R-:W-:Y:S02]  /*09b0*/  @P0 IMAD.WIDE.U32 R8, R23, 0x4, R8 ;  /* 0x0000000417080825 */ /* 0x000fe400078e0008 */
[----:B------:R-:W4:Y:S02]  /*09c0*/  @P0 LDG.E R16, desc[UR4][R16.64] ;  /* 0x0000000410100981 */ /* 0x000f24000c1e1900 */
[--C-:B-1----:R-:W-:Y:S02]  /*09d0*/  @P0 IMAD.WIDE.U32 R20, R7, 0x4, R18.reuse ;  /* 0x0000000407140825 */ /* 0x102fe400078e0012 */
[----:B------:R-:W5:Y:S02]  /*09e0*/  @P0 LDG.E R8, desc[UR4][R8.64] ;  /* 0x0000000408080981 */ /* 0x000f64000c1e1900 */
[----:B------:R-:W-:Y:S02]  /*09f0*/  @P0 IMAD.WIDE.U32 R18, R13, 0x4, R18 ;  /* 0x000000040d120825 */ /* 0x000fe400078e0012 */
[----:B------:R-:W4:Y:S02]  /*0a00*/  @P0 LDG.E R7, desc[UR4][R20.64] ;  /* 0x0000000414070981 */ /* 0x000f24000c1e1900 */
[----:B------:R-:W-:-:S02]  /*0a10*/  @!P1 IMAD R5, R2, R5, R6 ;  /* 0x0000000502059224 */ /* 0x000fc400078e0206 */
[----:B------:R-:W-:Y:S01]  /*0a20*/  @!P1 IMAD R13, R6, R0, R3 ;  /* 0x00000000060d9224 */ /* 0x000fe200078e0203 */
[----:B------:R-:W5:Y:S01]  /*0a30*/  @P0 LDG.E R18, desc[UR4][R18.64] ;  /* 0x0000000412120981 */ /* 0x000f62000c1e1900 */
[----:B--2---:R-:W-:-:S04]  /*0a40*/  @!P1 IMAD.WIDE.U32 R10, R5, 0x4, R10 ;  /* 0x00000004050a9825 */ /* 0x004fc800078e000a */
[----:B---3--:R-:W-:Y:S02]  /*0a50*/  @!P1 IMAD.WIDE.U32 R14, R13, 0x4, R14 ;  /* 0x000000040d0e9825 */ /* 0x008fe400078e000e */
[----:B------:R-:W2:Y:S04]  /*0a60*/  @!P1 LDG.E R11, desc[UR4][R10.64] ;  /* 0x000000040a0b9981 */ /* 0x000ea8000c1e1900 */
[----:B------:R-:W2:Y:S01]  /*0a70*/  @!P1 LDG.E R14, desc[UR4][R14.64] ;  /* 0x000000040e0e9981 */ /* 0x000ea2000c1e1900 */
[----:B----4-:R-:W-:-:S04]  /*0a80*/  @P0 FFMA R7, R7, R16, R12 ;  /* 0x0000001007070223 */ /* 0x010fc8000000000c */
[----:B-----5:R-:W-:-:S04]  /*0a90*/  @P0 FFMA R12, R18, R8, R7 ;  /* 0x00000008120c0223 */ /* 0x020fc80000000007 */
[----:B--2---:R-:W-:-:S07]  /*0aa0*/  @!P1 FFMA R12, R11, R14, R12 ;  /* 0x0000000e0b0c9223 */ /* 0x004fce000000000c */
.L_x_0:
[----:B------:R-:W0:Y:S01]  /*0ab0*/  LDC.64 R4, c[0x0][0x3a8] ;  /* 0x0000ea00ff047b82 */ /* 0x000e220000000a00 */
[----:B------:R-:W-:Y:S01]  /*0ac0*/  IMAD R3, R2, R0, R3 ;  /* 0x0000000002037224 */ /* 0x000fe200078e0203 */
[----:B------:R-:W1:Y:S01]  /*0ad0*/  LDCU UR6, c[0x0][0x3a0] ;  /* 0x00007400ff0677ac */ /* 0x000e620008000800 */
[----:B------:R-:W2:Y:S02]  /*0ae0*/  LDCU UR7, c[0x0][0x38c] ;  /* 0x00007180ff0777ac */ /* 0x000ea40008000800 */
[----:B0-----:R-:W-:-:S05]  /*0af0*/  IMAD.WIDE.U32 R2, R3, 0x4, R4 ;  /* 0x0000000403027825 */ /* 0x001fca00078e0004 */
[----:B------:R-:W1:Y:S02]  /*0b00*/  LDG.E R0, desc[UR4][R2.64] ;  /* 0x0000000402007981 */ /* 0x000e64000c1e1900 */
[----:B-1----:R-:W-:-:S04]  /*0b10*/  FMUL R5, R0, UR6 ;  /* 0x0000000600057c20 */ /* 0x002fc80008400000 */
[----:B--2---:R-:W-:-:S05]  /*0b20*/  FFMA R5, R12, UR7, R5 ;  /* 0x000000070c057c23 */ /* 0x004fca0008000005 */
[----:B------:R-:W-:Y:S01]  /*0b30*/  STG.E desc[UR4][R2.64], R5 ;  /* 0x0000000502007986 */ /* 0x000fe2000c101904 */
[----:B------:R-:W-:Y:S05]  /*0b40*/  EXIT ;  /* 0x000000000000794d */ /* 0x000fea0003800000 */
.L_x_4:
[----:B------:R-:W-:-:S00]  /*0b50*/  BRA `(.L_x_4) ;  /* 0xfffffffc00fc7947 */ /* 0x000fc0000383ffff */
[----:B------:R-:W-:-:S00]  /*0b60*/  NOP ;  /* 0x0000000000007918 */ /* 0x000fc00000000000 */
        /* <DEDUP_REMOVED lines=9> */
.L_x_15:


//--------------------- .text._Z11sgemm_naiveiiifPKfS0_fPf --------------------------
	.section	.text._Z11sgemm_naiveiiifPKfS0_fPf,"ax",@progbits
	.align	128
        .global         _Z11sgemm_naiveiiifPKfS0_fPf
        .type           _Z11sgemm_naiveiiifPKfS0_fPf,@function
        .size           _Z11sgemm_naiveiiifPKfS0_fPf,(.L_x_16 - _Z11sgemm_naiveiiifPKfS0_fPf)
        .other          _Z11sgemm_naiveiiifPKfS0_fPf,@"STO_CUDA_ENTRY STV_DEFAULT"
_Z11sgemm_naiveiiifPKfS0_fPf:
.text._Z11sgemm_naiveiiifPKfS0_fPf:
[----:B------:R-:W-:Y:S01]  /*0000*/  LDC R1, c[0x0][0x37c] ;  /* 0x0000df00ff017b82 */ /* 0x000fe20000000800 */
[----:B------:R-:W0:Y:S07]  /*0010*/  S2R R7, SR_TID.Y ;  /* 0x0000000000077919 */ /* 0x000e2e0000002200 */
[----:B------:R-:W1:Y:S01]  /*0020*/  S2UR UR4, SR_CTAID.Y ;  /* 0x00000000000479c3 */ /* 0x000e620000002600 */
[----:B------:R-:W2:Y:S01]  /*0030*/  LDCU UR7, c[0x0][0x380] ;  /* 0x00007000ff0777ac */ /* 0x000ea20008000800 */
[----:B------:R-:W3:Y:S06]  /*0040*/  S2R R5, SR_TID.X ;  /* 0x0000000000057919 */ /* 0x000eec0000002100 */
[----:B------:R-:W3:Y:S01]  /*0050*/  LDC R2, c[0x0][0x360] ;  /* 0x0000d800ff027b82 */ /* 0x000ee20000000800 */
[----:B------:R-:W1:Y:S07]  /*0060*/  LDCU UR5, c[0x0][0x364] ;  /* 0x00006c80ff0577ac */ /* 0x000e6e0008000800 */
[----:B------:R-:W3:Y:S08]  /*0070*/  S2UR UR6, SR_CTAID.X ;  /* 0x00000000000679c3 */ /* 0x000ef00000002500 */
[----:B------:R-:W4:Y:S01]  /*0080*/  LDC R0, c[0x0][0x388] ;  /* 0x0000e200ff007b82 */ /* 0x000f220000000800 */
[----:B-1----:R-:W-:-:S06]  /*0090*/  UIMAD UR4, UR4, UR5, URZ ;  /* 0x00000005040472a4 */ /* 0x002fcc000f8e02ff */
[----:B0-----:R-:W-:Y:S01]  /*00a0*/  IADD3 R3, PT, PT, R7, UR4, RZ ;  /* 0x0000000407037c10 */ /* 0x001fe2000fffe0ff */
[----:B---3--:R-:W-:-:S03]  /*00b0*/  IMAD R2, R2, UR6, R5 ;  /* 0x0000000602027c24 */ /* 0x008fc6000f8e0205 */
        /* <DEDUP_REMOVED lines=15> */
[C---:B------:R-:W-:Y:S01]  /*01b0*/  IMAD R11, R0.reuse, 0x3, R3 ;  /* 0x00000003000b7824 */ /* 0x040fe200078e0203 */
[C---:B------:R-:W-:Y:S01]  /*01c0*/  IADD3 R7, PT, PT, R0.reuse, UR4, R7 ;  /* 0x0000000400077c10 */ /* 0x040fe2000fffe007 */
[C-C-:B------:R-:W-:Y:S01]  /*01d0*/  IMAD R15, R0.reuse, 0x5, R3.reuse ;  /* 0x00000005000f7824 */ /* 0x140fe200078e0203 */
[CC--:B------:R-:W-:Y:S01]  /*01e0*/  LEA R9, R0.reuse, R3.reuse, 0x1 ;  /* 0x0000000300097211 */ /* 0x0c0fe200078e08ff */
[C-C-:B------:R-:W-:Y:S01]  /*01f0*/  IMAD R25, R0.reuse, 0x6, R3.reuse ;  /* 0x0000000600197824 */ /* 0x140fe200078e0203 */
[C---:B------:R-:W-:Y:S01]  /*0200*/  LEA R13, R0.reuse, R3, 0x2 ;  /* 0x00000003000d7211 */ /* 0x040fe200078e10ff */
[----:B------:R-:W-:Y:S01]  /*0210*/  IMAD R27, R0, 0x7, R3 ;  /* 0x00000007001b7824 */ /* 0x000fe200078e0203 */
[----:B------:R-:W-:Y:S01]  /*0220*/  MOV R12, RZ ;  /* 0x000000ff000c7202 */ /* 0x000fe20000000f00 */
[----:B------:R-:W-:Y:S01]  /*0230*/  IMAD R8, R2, R5, 0x3 ;  /* 0x0000000302087424 */ /* 0x000fe200078e0205 */
[----:B------:R-:W-:-:S02]  /*0240*/  MOV R29, R3 ;  /* 0x00000003001d7202 */ /* 0x000fc40000000f00 */
[----:B------:R-:W-:-:S07]  /*0250*/  IADD3 R10, PT, PT, -R6, RZ, RZ ;  /* 0x000000ff060a7210 */ /* 0x000fce0007ffe1ff */
.L_x_7:
        /* <DEDUP_REMOVED lines=61> */
.L_x_6:
        /* <DEDUP_REMOVED lines=36> */
.L_x_8:
        /* <DEDUP_REMOVED lines=30> */
.L_x_5:
        /* <DEDUP_REMOVED lines=10> */
.L_x_9:
        /* <DEDUP_REMOVED lines=9> */
.L_x_16:


//--------------------- .text._Z6matmuliiiPKfS0_Pf --------------------------
	.section	.text._Z6matmuliiiPKfS0_Pf,"ax",@progbits
	.align	128
        .global         _Z6matmuliiiPKfS0_Pf
        .type           _Z6matmuliiiPKfS0_Pf,@function
        .size           _Z6matmuliiiPKfS0_Pf,(.L_x_17 - _Z6matmuliiiPKfS0_Pf)
        .other          _Z6matmuliiiPKfS0_Pf,@"STO_CUDA_ENTRY STV_DEFAULT"
_Z6matmuliiiPKfS0_Pf:
.text._Z6matmuliiiPKfS0_Pf:
        /* <DEDUP_REMOVED lines=38> */
.L_x_12:
        /* <DEDUP_REMOVED lines=61> */
.L_x_11:
        /* <DEDUP_REMOVED lines=36> */
.L_x_13:
        /* <DEDUP_REMOVED lines=30> */
.L_x_10:
[----:B------:R-:W0:Y:S01]  /*0a50*/  LDC.64 R4, c[0x0][0x3a0] ;  /* 0x0000e800ff047b82 */ /* 0x000e220000000a00 */
[----:B------:R-:W-:-:S04]  /*0a60*/  IMAD R3, R2, R0, R3 ;  /* 0x0000000002037224 */ /* 0x000fc800078e0203 */
[----:B0-----:R-:W-:-:S05]  /*0a70*/  IMAD.WIDE.U32 R2, R3, 0x4, R4 ;  /* 0x0000000403027825 */ /* 0x001fca00078e0004 */
[----:B------:R-:W-:Y:S01]  /*0a80*/  STG.E desc[UR6][R2.64], R12 ;  /* 0x0000000c02007986 */ /* 0x000fe2000c101906 */
[----:B------:R-:W-:Y:S05]  /*0a90*/  EXIT ;  /* 0x000000000000794d */ /* 0x000fea0003800000 */
.L_x_14:
        /* <DEDUP_REMOVED lines=14> */
.L_x_17:


//--------------------- .nv.shared.reserved.0     --------------------------
	.section	.nv.shared.reserved.0,"aw",@nobits
	.weak		__nv_reservedSMEM_offset_0_alias
	.size		__nv_reservedSMEM_offset_0_alias, 0, 64
	.other		__nv_reservedSMEM_offset_0_alias,@"STO_CUDA_RESERVED_SHARED STV_DEFAULT"
__nv_reservedSMEM_offset_0_alias:
	.zero		0
	.zero		64


//--------------------- .nv.constant0._Z27sgemm_global_mem_coalescingILj32EEviiifPKfS1_fPf --------------------------
	.section	.nv.constant0._Z27sgemm_global_mem_coalescingILj32EEviiifPKfS1_fPf,"a",@progbits
	.sectionflags	@""
	.align	4
.nv.constant0._Z27sgemm_global_mem_coalescingILj32EEviiifPKfS1_fPf:
	.zero		944


//--------------------- .nv.constant0._Z11sgemm_naiveiiifPKfS0_fPf --------------------------
	.section	.nv.constant0._Z11sgemm_naiveiiifPKfS0_fPf,"a",@progbits
	.sectionflags	@""
	.align	4
.nv.constant0._Z11sgemm_naiveiiifPKfS0_fPf:
	.zero		944


//--------------------- .nv.constant0._Z6matmuliiiPKfS0_Pf --------------------------
	.section	.nv.constant0._Z6matmuliiiPKfS0_Pf,"a",@progbits
	.sectionflags	@""
	.align	4
.nv.constant0._Z6matmuliiiPKfS0_Pf:
	.zero		936


//--------------------- SYMBOLS --------------------------

	.type		.nv.reservedSmem.offset0,@object
	.size		.nv.reservedSmem.offset0,0x4
